//
// Generated by NVIDIA NVVM Compiler
//
// Compiler Build ID: CL-36424714
// Cuda compilation tools, release 13.0, V13.0.88
// Based on NVVM 20.0.0
//

.version 9.0
.target sm_100
.address_size 64

	// .globl	_Z15histogram_naiveIiEvPKT_iPii
// _ZZ15histogram_shareIiLi1000EEvPKT_iPiE6s_bins has been demoted

.visible .entry _Z15histogram_naiveIiEvPKT_iPii(
	.param .u64 .ptr .align 1 _Z15histogram_naiveIiEvPKT_iPii_param_0,
	.param .u32 _Z15histogram_naiveIiEvPKT_iPii_param_1,
	.param .u64 .ptr .align 1 _Z15histogram_naiveIiEvPKT_iPii_param_2,
	.param .u32 _Z15histogram_naiveIiEvPKT_iPii_param_3
)
{
	.reg .pred 	%p<2>;
	.reg .b32 	%r<10>;
	.reg .b64 	%rd<9>;

	ld.param.u64 	%rd1, [_Z15histogram_naiveIiEvPKT_iPii_param_0];
	ld.param.u32 	%r3, [_Z15histogram_naiveIiEvPKT_iPii_param_1];
	ld.param.u64 	%rd2, [_Z15histogram_naiveIiEvPKT_iPii_param_2];
	ld.param.u32 	%r2, [_Z15histogram_naiveIiEvPKT_iPii_param_3];
	mov.u32 	%r4, %ctaid.x;
	mov.u32 	%r5, %ntid.x;
	mov.u32 	%r6, %tid.x;
	mad.lo.s32 	%r1, %r4, %r5, %r6;
	setp.ge.s32 	%p1, %r1, %r3;
	@%p1 bra 	$L__BB0_2;
	cvta.to.global.u64 	%rd3, %rd1;
	cvta.to.global.u64 	%rd4, %rd2;
	mul.wide.s32 	%rd5, %r1, 4;
	add.s64 	%rd6, %rd3, %rd5;
	ld.global.u32 	%r7, [%rd6];
	rem.s32 	%r8, %r7, %r2;
	mul.wide.s32 	%rd7, %r8, 4;
	add.s64 	%rd8, %rd4, %rd7;
	atom.global.add.u32 	%r9, [%rd8], 1;
$L__BB0_2:
	ret;

}
	// .globl	_Z15histogram_shareIiLi1000EEvPKT_iPi
.visible .entry _Z15histogram_shareIiLi1000EEvPKT_iPi(
	.param .u64 .ptr .align 1 _Z15histogram_shareIiLi1000EEvPKT_iPi_param_0,
	.param .u32 _Z15histogram_shareIiLi1000EEvPKT_iPi_param_1,
	.param .u64 .ptr .align 1 _Z15histogram_shareIiLi1000EEvPKT_iPi_param_2
)
{
	.reg .pred 	%p<14>;
	.reg .b32 	%r<125>;
	.reg .b64 	%rd<21>;
	// demoted variable
	.shared .align 4 .b8 _ZZ15histogram_shareIiLi1000EEvPKT_iPiE6s_bins[4000];
	ld.param.u64 	%rd6, [_Z15histogram_shareIiLi1000EEvPKT_iPi_param_0];
	ld.param.u32 	%r51, [_Z15histogram_shareIiLi1000EEvPKT_iPi_param_1];
	ld.param.u64 	%rd7, [_Z15histogram_shareIiLi1000EEvPKT_iPi_param_2];
	cvta.to.global.u64 	%rd1, %rd7;
	mov.u32 	%r52, %ctaid.x;
	mov.u32 	%r1, %ntid.x;
	mov.u32 	%r124, %tid.x;
	mad.lo.s32 	%r3, %r52, %r1, %r124;
	setp.gt.u32 	%p1, %r124, 999;
	@%p1 bra 	$L__BB1_7;
	add.s32 	%r53, %r124, %r1;
	max.u32 	%r54, %r53, 1000;
	setp.lt.u32 	%p2, %r53, 1000;
	selp.u32 	%r55, 1, 0, %p2;
	add.s32 	%r56, %r53, %r55;
	sub.s32 	%r57, %r54, %r56;
	div.u32 	%r58, %r57, %r1;
	add.s32 	%r4, %r58, %r55;
	and.b32  	%r59, %r4, 3;
	setp.eq.s32 	%p3, %r59, 3;
	mov.u32 	%r116, %r124;
	@%p3 bra 	$L__BB1_4;
	add.s32 	%r60, %r4, 1;
	and.b32  	%r61, %r60, 3;
	shl.b32 	%r62, %r124, 2;
	mov.u32 	%r63, _ZZ15histogram_shareIiLi1000EEvPKT_iPiE6s_bins;
	add.s32 	%r113, %r63, %r62;
	shl.b32 	%r6, %r1, 2;
	neg.s32 	%r112, %r61;
	mad.lo.s32 	%r116, %r1, %r61, %r124;
$L__BB1_3:
	.pragma "nounroll";
	mov.b32 	%r64, 0;
	st.shared.u32 	[%r113], %r64;
	add.s32 	%r113, %r113, %r6;
	add.s32 	%r112, %r112, 1;
	setp.ne.s32 	%p4, %r112, 0;
	@%p4 bra 	$L__BB1_3;
$L__BB1_4:
	setp.lt.u32 	%p5, %r4, 3;
	@%p5 bra 	$L__BB1_7;
	shl.b32 	%r14, %r1, 2;
	shl.b32 	%r65, %r116, 2;
	mov.u32 	%r66, _ZZ15histogram_shareIiLi1000EEvPKT_iPiE6s_bins;
	add.s32 	%r115, %r66, %r65;
	shl.b32 	%r16, %r1, 4;
	shl.b32 	%r17, %r1, 3;
	mul.lo.s32 	%r18, %r1, 12;
$L__BB1_6:
	mov.b32 	%r67, 0;
	st.shared.u32 	[%r115], %r67;
	add.s32 	%r68, %r115, %r14;
	st.shared.u32 	[%r68], %r67;
	add.s32 	%r69, %r115, %r17;
	st.shared.u32 	[%r69], %r67;
	add.s32 	%r70, %r115, %r18;
	st.shared.u32 	[%r70], %r67;
	add.s32 	%r116, %r116, %r14;
	add.s32 	%r115, %r115, %r16;
	setp.lt.u32 	%p6, %r116, 1000;
	@%p6 bra 	$L__BB1_6;
$L__BB1_7:
	bar.sync 	0;
	setp.ge.s32 	%p7, %r3, %r51;
	@%p7 bra 	$L__BB1_9;
	cvta.to.global.u64 	%rd8, %rd6;
	mul.wide.s32 	%rd9, %r3, 4;
	add.s64 	%rd10, %rd8, %rd9;
	ld.global.u32 	%r71, [%rd10];
	mul.hi.s32 	%r72, %r71, 274877907;
	shr.u32 	%r73, %r72, 31;
	shr.s32 	%r74, %r72, 6;
	add.s32 	%r75, %r74, %r73;
	mul.lo.s32 	%r76, %r75, 1000;
	sub.s32 	%r77, %r71, %r76;
	shl.b32 	%r78, %r77, 2;
	mov.u32 	%r79, _ZZ15histogram_shareIiLi1000EEvPKT_iPiE6s_bins;
	add.s32 	%r80, %r79, %r78;
	atom.shared.add.u32 	%r81, [%r80], 1;
$L__BB1_9:
	setp.gt.u32 	%p8, %r124, 999;
	@%p8 bra 	$L__BB1_16;
	add.s32 	%r82, %r124, %r1;
	max.u32 	%r83, %r82, 1000;
	setp.lt.u32 	%p9, %r82, 1000;
	selp.u32 	%r84, 1, 0, %p9;
	add.s32 	%r85, %r82, %r84;
	sub.s32 	%r86, %r83, %r85;
	div.u32 	%r87, %r86, %r1;
	add.s32 	%r23, %r87, %r84;
	and.b32  	%r88, %r23, 3;
	setp.eq.s32 	%p10, %r88, 3;
	@%p10 bra 	$L__BB1_13;
	add.s32 	%r89, %r23, 1;
	and.b32  	%r90, %r89, 3;
	shl.b32 	%r91, %r124, 2;
	mov.u32 	%r92, _ZZ15histogram_shareIiLi1000EEvPKT_iPiE6s_bins;
	add.s32 	%r118, %r92, %r91;
	shl.b32 	%r25, %r1, 2;
	mul.wide.u32 	%rd11, %r124, 4;
	add.s64 	%rd20, %rd1, %rd11;
	mul.wide.u32 	%rd3, %r1, 4;
	neg.s32 	%r117, %r90;
	mad.lo.s32 	%r124, %r1, %r90, %r124;
$L__BB1_12:
	.pragma "nounroll";
	ld.shared.u32 	%r93, [%r118];
	atom.global.add.u32 	%r94, [%rd20], %r93;
	add.s32 	%r118, %r118, %r25;
	add.s64 	%rd20, %rd20, %rd3;
	add.s32 	%r117, %r117, 1;
	setp.ne.s32 	%p11, %r117, 0;
	@%p11 bra 	$L__BB1_12;
$L__BB1_13:
	setp.lt.u32 	%p12, %r23, 3;
	@%p12 bra 	$L__BB1_16;
	shl.b32 	%r95, %r1, 1;
	add.s32 	%r123, %r124, %r95;
	shl.b32 	%r34, %r1, 2;
	mad.lo.s32 	%r122, %r1, 3, %r124;
	add.s32 	%r121, %r1, %r124;
	shl.b32 	%r96, %r124, 2;
	mov.u32 	%r97, _ZZ15histogram_shareIiLi1000EEvPKT_iPiE6s_bins;
	add.s32 	%r120, %r97, %r96;
	shl.b32 	%r38, %r1, 4;
	shl.b32 	%r39, %r1, 3;
	mul.lo.s32 	%r40, %r1, 12;
$L__BB1_15:
	mul.wide.u32 	%rd12, %r124, 4;
	add.s64 	%rd13, %rd1, %rd12;
	ld.shared.u32 	%r98, [%r120];
	atom.global.add.u32 	%r99, [%rd13], %r98;
	add.s32 	%r100, %r124, %r1;
	mul.wide.u32 	%rd14, %r121, 4;
	add.s64 	%rd15, %rd1, %rd14;
	add.s32 	%r101, %r120, %r34;
	ld.shared.u32 	%r102, [%r101];
	atom.global.add.u32 	%r103, [%rd15], %r102;
	add.s32 	%r104, %r100, %r1;
	mul.wide.u32 	%rd16, %r123, 4;
	add.s64 	%rd17, %rd1, %rd16;
	add.s32 	%r105, %r120, %r39;
	ld.shared.u32 	%r106, [%r105];
	atom.global.add.u32 	%r107, [%rd17], %r106;
	add.s32 	%r108, %r104, %r1;
	mul.wide.u32 	%rd18, %r122, 4;
	add.s64 	%rd19, %rd1, %rd18;
	add.s32 	%r109, %r120, %r40;
	ld.shared.u32 	%r110, [%r109];
	atom.global.add.u32 	%r111, [%rd19], %r110;
	add.s32 	%r124, %r108, %r1;
	add.s32 	%r123, %r123, %r34;
	add.s32 	%r122, %r122, %r34;
	add.s32 	%r121, %r121, %r34;
	add.s32 	%r120, %r120, %r38;
	setp.lt.u32 	%p13, %r124, 1000;
	@%p13 bra 	$L__BB1_15;
$L__BB1_16:
	ret;

}
	// .globl	_Z17histogram_privateIiLi1000EEvPKT_iPiS3_
.visible .entry _Z17histogram_privateIiLi1000EEvPKT_iPiS3_(
	.param .u64 .ptr .align 1 _Z17histogram_privateIiLi1000EEvPKT_iPiS3__param_0,
	.param .u32 _Z17histogram_privateIiLi1000EEvPKT_iPiS3__param_1,
	.param .u64 .ptr .align 1 _Z17histogram_privateIiLi1000EEvPKT_iPiS3__param_2,
	.param .u64 .ptr .align 1 _Z17histogram_privateIiLi1000EEvPKT_iPiS3__param_3
)
{
	.reg .pred 	%p<8>;
	.reg .b32 	%r<84>;
	.reg .b64 	%rd<35>;

	ld.param.u64 	%rd7, [_Z17histogram_privateIiLi1000EEvPKT_iPiS3__param_0];
	ld.param.u32 	%r39, [_Z17histogram_privateIiLi1000EEvPKT_iPiS3__param_1];
	ld.param.u64 	%rd8, [_Z17histogram_privateIiLi1000EEvPKT_iPiS3__param_2];
	ld.param.u64 	%rd9, [_Z17histogram_privateIiLi1000EEvPKT_iPiS3__param_3];
	cvta.to.global.u64 	%rd1, %rd8;
	cvta.to.global.u64 	%rd2, %rd9;
	mov.u32 	%r1, %ctaid.x;
	mov.u32 	%r2, %ntid.x;
	mov.u32 	%r83, %tid.x;
	mad.lo.s32 	%r4, %r1, %r2, %r83;
	setp.ge.s32 	%p1, %r4, %r39;
	@%p1 bra 	$L__BB2_2;
	cvta.to.global.u64 	%rd10, %rd7;
	mul.wide.s32 	%rd11, %r4, 4;
	add.s64 	%rd12, %rd10, %rd11;
	ld.global.u32 	%r40, [%rd12];
	mul.hi.s32 	%r41, %r40, 274877907;
	shr.u32 	%r42, %r41, 31;
	shr.s32 	%r43, %r41, 6;
	add.s32 	%r44, %r43, %r42;
	mul.lo.s32 	%r45, %r44, 1000;
	sub.s32 	%r46, %r40, %r45;
	mad.lo.s32 	%r47, %r1, 1000, %r46;
	mul.wide.u32 	%rd13, %r47, 4;
	add.s64 	%rd14, %rd2, %rd13;
	atom.global.add.u32 	%r48, [%rd14], 1;
$L__BB2_2:
	bar.sync 	0;
	setp.gt.u32 	%p2, %r83, 999;
	@%p2 bra 	$L__BB2_9;
	mul.lo.s32 	%r5, %r1, 1000;
	add.s32 	%r49, %r83, %r2;
	max.u32 	%r50, %r49, 1000;
	setp.lt.u32 	%p3, %r49, 1000;
	selp.u32 	%r51, 1, 0, %p3;
	add.s32 	%r52, %r49, %r51;
	sub.s32 	%r53, %r50, %r52;
	div.u32 	%r54, %r53, %r2;
	add.s32 	%r6, %r54, %r51;
	and.b32  	%r55, %r6, 3;
	setp.eq.s32 	%p4, %r55, 3;
	@%p4 bra 	$L__BB2_6;
	add.s32 	%r56, %r6, 1;
	and.b32  	%r57, %r56, 3;
	add.s32 	%r74, %r83, %r5;
	mul.wide.u32 	%rd15, %r83, 4;
	add.s64 	%rd34, %rd1, %rd15;
	mul.wide.u32 	%rd4, %r2, 4;
	neg.s32 	%r73, %r57;
	mad.lo.s32 	%r83, %r2, %r57, %r83;
$L__BB2_5:
	.pragma "nounroll";
	mul.wide.u32 	%rd16, %r74, 4;
	add.s64 	%rd17, %rd2, %rd16;
	ld.global.u32 	%r58, [%rd17];
	atom.global.add.u32 	%r59, [%rd34], %r58;
	add.s32 	%r74, %r74, %r2;
	add.s64 	%rd34, %rd34, %rd4;
	add.s32 	%r73, %r73, 1;
	setp.ne.s32 	%p5, %r73, 0;
	@%p5 bra 	$L__BB2_5;
$L__BB2_6:
	setp.lt.u32 	%p6, %r6, 3;
	@%p6 bra 	$L__BB2_9;
	shl.b32 	%r60, %r2, 1;
	add.s32 	%r82, %r83, %r60;
	shl.b32 	%r16, %r2, 2;
	mul.lo.s32 	%r61, %r2, 3;
	add.s32 	%r81, %r83, %r61;
	add.s32 	%r80, %r2, %r83;
	add.s32 	%r79, %r80, %r5;
	add.s32 	%r76, %r83, %r5;
	add.s32 	%r78, %r76, %r60;
	add.s32 	%r77, %r76, %r61;
$L__BB2_8:
	mul.wide.u32 	%rd18, %r83, 4;
	add.s64 	%rd19, %rd1, %rd18;
	mul.wide.u32 	%rd20, %r76, 4;
	add.s64 	%rd21, %rd2, %rd20;
	ld.global.u32 	%r62, [%rd21];
	atom.global.add.u32 	%r63, [%rd19], %r62;
	add.s32 	%r64, %r83, %r2;
	mul.wide.u32 	%rd22, %r80, 4;
	add.s64 	%rd23, %rd1, %rd22;
	mul.wide.u32 	%rd24, %r79, 4;
	add.s64 	%rd25, %rd2, %rd24;
	ld.global.u32 	%r65, [%rd25];
	atom.global.add.u32 	%r66, [%rd23], %r65;
	add.s32 	%r67, %r64, %r2;
	mul.wide.u32 	%rd26, %r82, 4;
	add.s64 	%rd27, %rd1, %rd26;
	mul.wide.u32 	%rd28, %r78, 4;
	add.s64 	%rd29, %rd2, %rd28;
	ld.global.u32 	%r68, [%rd29];
	atom.global.add.u32 	%r69, [%rd27], %r68;
	add.s32 	%r70, %r67, %r2;
	mul.wide.u32 	%rd30, %r81, 4;
	add.s64 	%rd31, %rd1, %rd30;
	mul.wide.u32 	%rd32, %r77, 4;
	add.s64 	%rd33, %rd2, %rd32;
	ld.global.u32 	%r71, [%rd33];
	atom.global.add.u32 	%r72, [%rd31], %r71;
	add.s32 	%r83, %r70, %r2;
	add.s32 	%r82, %r82, %r16;
	add.s32 	%r81, %r81, %r16;
	add.s32 	%r80, %r80, %r16;
	add.s32 	%r79, %r79, %r16;
	add.s32 	%r78, %r78, %r16;
	add.s32 	%r77, %r77, %r16;
	add.s32 	%r76, %r76, %r16;
	setp.lt.u32 	%p7, %r83, 1000;
	@%p7 bra 	$L__BB2_8;
$L__BB2_9:
	ret;

}


// ===== COMPILED SASS (sm_100) =====

	.target	sm_100

	.elftype	@"ET_EXEC"


//--------------------- .note.nv.tkinfo           --------------------------
	.section	.note.nv.tkinfo,"",@"SHT_NOTE"
	.sectionflags	@"SHF_NOTE_NV_TKINFO"
	.tkinfo
        /*0018*/ 	.word	0x00000002
        /*0030*/ 	.string	""
        /*0030*/ 	.string	"ptxas"
        /*0030*/ 	.string	"Cuda compilation tools, release 13.0, V13.0.88"
        /*0030*/ 	.string	"Build cuda_13.0.r13.0/compiler.36424714_0"
        /*0030*/ 	.string	"-arch sm_100 -m 64 "



//--------------------- .note.nv.cuinfo           --------------------------
	.section	.note.nv.cuinfo,"",@"SHT_NOTE"
	.sectionflags	@"SHF_NOTE_NV_CUINFO"
        /*0018*/ 	.short	0x0002
        /*001a*/ 	.short	0x0064
        /*001c*/ 	.short	0x0082
	.zero		2


//--------------------- .nv.info                  --------------------------
	.section	.nv.info,"",@"SHT_CUDA_INFO"
	.align	4


	//----- nvinfo : EIATTR_REGCOUNT
	.align		4
        /*0000*/ 	.byte	0x04, 0x2f
        /*0002*/ 	.short	(.L_1 - .L_0)
	.align		4
.L_0:
        /*0004*/ 	.word	index@(_Z15histogram_naiveIiEvPKT_iPii)
        /*0008*/ 	.word	0x0000000c


	//----- nvinfo : EIATTR_FRAME_SIZE
	.align		4
.L_1:
        /*000c*/ 	.byte	0x04, 0x11
        /*000e*/ 	.short	(.L_3 - .L_2)
	.align		4
.L_2:
        /*0010*/ 	.word	index@(_Z15histogram_naiveIiEvPKT_iPii)
        /*0014*/ 	.word	0x00000000


	//----- nvinfo : EIATTR_REGCOUNT
	.align		4
.L_3:
        /*0018*/ 	.byte	0x04, 0x2f
        /*001a*/ 	.short	(.L_5 - .L_4)
	.align		4
.L_4:
        /*001c*/ 	.word	index@(_Z15histogram_shareIiLi1000EEvPKT_iPi)
        /*0020*/ 	.word	0x0000001a


	//----- nvinfo : EIATTR_FRAME_SIZE
	.align		4
.L_5:
        /*0024*/ 	.byte	0x04, 0x11
        /*0026*/ 	.short	(.L_7 - .L_6)
	.align		4
.L_6:
        /*0028*/ 	.word	index@(_Z15histogram_shareIiLi1000EEvPKT_iPi)
        /*002c*/ 	.word	0x00000000


	//----- nvinfo : EIATTR_REGCOUNT
	.align		4
.L_7:
        /*0030*/ 	.byte	0x04, 0x2f
        /*0032*/ 	.short	(.L_9 - .L_8)
	.align		4
.L_8:
        /*0034*/ 	.word	index@(_Z17histogram_privateIiLi1000EEvPKT_iPiS3_)
        /*0038*/ 	.word	0x00000020


	//----- nvinfo : EIATTR_FRAME_SIZE
	.align		4
.L_9:
        /*003c*/ 	.byte	0x04, 0x11
        /*003e*/ 	.short	(.L_11 - .L_10)
	.align		4
.L_10:
        /*0040*/ 	.word	index@(_Z17histogram_privateIiLi1000EEvPKT_iPiS3_)
        /*0044*/ 	.word	0x00000000


	//----- nvinfo : EIATTR_MIN_STACK_SIZE
	.align		4
.L_11:
        /*0048*/ 	.byte	0x04, 0x12
        /*004a*/ 	.short	(.L_13 - .L_12)
	.align		4
.L_12:
        /*004c*/ 	.word	index@(_Z17histogram_privateIiLi1000EEvPKT_iPiS3_)
        /*0050*/ 	.word	0x00000000


	//----- nvinfo : EIATTR_MIN_STACK_SIZE
	.align		4
.L_13:
        /*0054*/ 	.byte	0x04, 0x12
        /*0056*/ 	.short	(.L_15 - .L_14)
	.align		4
.L_14:
        /*0058*/ 	.word	index@(_Z15histogram_shareIiLi1000EEvPKT_iPi)
        /*005c*/ 	.word	0x00000000


	//----- nvinfo : EIATTR_MIN_STACK_SIZE
	.align		4
.L_15:
        /*0060*/ 	.byte	0x04, 0x12
        /*0062*/ 	.short	(.L_17 - .L_16)
	.align		4
.L_16:
        /*0064*/ 	.word	index@(_Z15histogram_naiveIiEvPKT_iPii)
        /*0068*/ 	.word	0x00000000
.L_17:


//--------------------- .nv.compat                --------------------------
	.section	.nv.compat,"",@"SHT_CUDA_COMPAT_INFO"
	.align	4
        /*0000*/ 	.byte	0x02, 0x09, 0x00, 0x00, 0x02, 0x02, 0x01, 0x00, 0x02, 0x05, 0x05, 0x00, 0x03, 0x07, 0x01, 0x01
        /*0010*/ 	.byte	0x02, 0x03, 0x00, 0x00, 0x02, 0x06, 0x01, 0x00, 0x04, 0x0b, 0x08, 0x00, 0x09, 0x00, 0x00, 0x00
        /*0020*/ 	.byte	0x00, 0x00, 0x00, 0x00


//--------------------- .nv.info._Z17histogram_privateIiLi1000EEvPKT_iPiS3_ --------------------------
	.section	.nv.info._Z17histogram_privateIiLi1000EEvPKT_iPiS3_,"",@"SHT_CUDA_INFO"
	.sectionflags	@""
	.align	4


	//----- nvinfo : EIATTR_CUDA_API_VERSION
	.align		4
        /*0000*/ 	.byte	0x04, 0x37
        /*0002*/ 	.short	(.L_19 - .L_18)
.L_18:
        /*0004*/ 	.word	0x00000082


	//----- nvinfo : EIATTR_KPARAM_INFO
	.align		4
.L_19:
        /*0008*/ 	.byte	0x04, 0x17
        /*000a*/ 	.short	(.L_21 - .L_20)
.L_20:
        /*000c*/ 	.word	0x00000000
        /*0010*/ 	.short	0x0003
        /*0012*/ 	.short	0x0018
        /*0014*/ 	.byte	0x00, 0xf5, 0x21, 0x00


	//----- nvinfo : EIATTR_KPARAM_INFO
	.align		4
.L_21:
        /*0018*/ 	.byte	0x04, 0x17
        /*001a*/ 	.short	(.L_23 - .L_22)
.L_22:
        /*001c*/ 	.word	0x00000000
        /*0020*/ 	.short	0x0002
        /*0022*/ 	.short	0x0010
        /*0024*/ 	.byte	0x00, 0xf5, 0x21, 0x00


	//----- nvinfo : EIATTR_KPARAM_INFO
	.align		4
.L_23:
        /*0028*/ 	.byte	0x04, 0x17
        /*002a*/ 	.short	(.L_25 - .L_24)
.L_24:
        /*002c*/ 	.word	0x00000000
        /*0030*/ 	.short	0x0001
        /*0032*/ 	.short	0x0008
        /*0034*/ 	.byte	0x00, 0xf0, 0x11, 0x00


	//----- nvinfo : EIATTR_KPARAM_INFO
	.align		4
.L_25:
        /*0038*/ 	.byte	0x04, 0x17
        /*003a*/ 	.short	(.L_27 - .L_26)
.L_26:
        /*003c*/ 	.word	0x00000000
        /*0040*/ 	.short	0x0000
        /*0042*/ 	.short	0x0000
        /*0044*/ 	.byte	0x00, 0xf5, 0x21, 0x00


	//----- nvinfo : EIATTR_SPARSE_MMA_MASK
	.align		4
.L_27:
        /*0048*/ 	.byte	0x03, 0x50
        /*004a*/ 	.short	0x0000


	//----- nvinfo : EIATTR_MAXREG_COUNT
	.align		4
        /*004c*/ 	.byte	0x03, 0x1b
        /*004e*/ 	.short	0x00ff


	//----- nvinfo : EIATTR_NUM_BARRIERS
	.align		4
        /*0050*/ 	.byte	0x02, 0x4c
        /*0052*/ 	.byte	0x01
	.zero		1


	//----- nvinfo : EIATTR_MERCURY_ISA_VERSION
	.align		4
        /*0054*/ 	.byte	0x03, 0x5f
        /*0056*/ 	.short	0x0101


	//----- nvinfo : EIATTR_VRC_CTA_INIT_COUNT
	.align		4
        /*0058*/ 	.byte	0x02, 0x4a
	.zero		1
	.zero		1


	//----- nvinfo : EIATTR_EXIT_INSTR_OFFSETS
	.align		4
        /*005c*/ 	.byte	0x04, 0x1c
        /*005e*/ 	.short	(.L_29 - .L_28)


	//   ....[0]....
.L_28:
        /*0060*/ 	.word	0x00000190


	//   ....[1]....
        /*0064*/ 	.word	0x00000480


	//   ....[2]....
        /*0068*/ 	.word	0x000006d0


	//----- nvinfo : EIATTR_CRS_STACK_SIZE
	.align		4
.L_29:
        /*006c*/ 	.byte	0x04, 0x1e
        /*006e*/ 	.short	(.L_31 - .L_30)
.L_30:
        /*0070*/ 	.word	0x00000000


	//----- nvinfo : EIATTR_CBANK_PARAM_SIZE
	.align		4
.L_31:
        /*0074*/ 	.byte	0x03, 0x19
        /*0076*/ 	.short	0x0020


	//----- nvinfo : EIATTR_PARAM_CBANK
	.align		4
        /*0078*/ 	.byte	0x04, 0x0a
        /*007a*/ 	.short	(.L_33 - .L_32)
	.align		4
.L_32:
        /*007c*/ 	.word	index@(.nv.constant0._Z17histogram_privateIiLi1000EEvPKT_iPiS3_)
        /*0080*/ 	.short	0x0380
        /*0082*/ 	.short	0x0020


	//----- nvinfo : EIATTR_SW_WAR
	.align		4
.L_33:
        /*0084*/ 	.byte	0x04, 0x36
        /*0086*/ 	.short	(.L_35 - .L_34)
.L_34:
        /*0088*/ 	.word	0x00000008
.L_35:


//--------------------- .nv.info._Z15histogram_shareIiLi1000EEvPKT_iPi --------------------------
	.section	.nv.info._Z15histogram_shareIiLi1000EEvPKT_iPi,"",@"SHT_CUDA_INFO"
	.sectionflags	@""
	.align	4


	//----- nvinfo : EIATTR_CUDA_API_VERSION
	.align		4
        /*0000*/ 	.byte	0x04, 0x37
        /*0002*/ 	.short	(.L_37 - .L_36)
.L_36:
        /*0004*/ 	.word	0x00000082


	//----- nvinfo : EIATTR_KPARAM_INFO
	.align		4
.L_37:
        /*0008*/ 	.byte	0x04, 0x17
        /*000a*/ 	.short	(.L_39 - .L_38)
.L_38:
        /*000c*/ 	.word	0x00000000
        /*0010*/ 	.short	0x0002
        /*0012*/ 	.short	0x0010
        /*0014*/ 	.byte	0x00, 0xf5, 0x21, 0x00


	//----- nvinfo : EIATTR_KPARAM_INFO
	.align		4
.L_39:
        /*0018*/ 	.byte	0x04, 0x17
        /*001a*/ 	.short	(.L_41 - .L_40)
.L_40:
        /*001c*/ 	.word	0x00000000
        /*0020*/ 	.short	0x0001
        /*0022*/ 	.short	0x0008
        /*0024*/ 	.byte	0x00, 0xf0, 0x11, 0x00


	//----- nvinfo : EIATTR_KPARAM_INFO
	.align		4
.L_41:
        /*0028*/ 	.byte	0x04, 0x17
        /*002a*/ 	.short	(.L_43 - .L_42)
.L_42:
        /*002c*/ 	.word	0x00000000
        /*0030*/ 	.short	0x0000
        /*0032*/ 	.short	0x0000
        /*0034*/ 	.byte	0x00, 0xf5, 0x21, 0x00


	//----- nvinfo : EIATTR_SPARSE_MMA_MASK
	.align		4
.L_43:
        /*0038*/ 	.byte	0x03, 0x50
        /*003a*/ 	.short	0x0000


	//----- nvinfo : EIATTR_MAXREG_COUNT
	.align		4
        /*003c*/ 	.byte	0x03, 0x1b
        /*003e*/ 	.short	0x00ff


	//----- nvinfo : EIATTR_NUM_BARRIERS
	.align		4
        /*0040*/ 	.byte	0x02, 0x4c
        /*0042*/ 	.byte	0x01
	.zero		1


	//----- nvinfo : EIATTR_MERCURY_ISA_VERSION
	.align		4
        /*0044*/ 	.byte	0x03, 0x5f
        /*0046*/ 	.short	0x0101


	//----- nvinfo : EIATTR_VRC_CTA_INIT_COUNT
	.align		4
        /*0048*/ 	.byte	0x02, 0x4a
	.zero		1
	.zero		1


	//----- nvinfo : EIATTR_EXIT_INSTR_OFFSETS
	.align		4
        /*004c*/ 	.byte	0x04, 0x1c
        /*004e*/ 	.short	(.L_45 - .L_44)


	//   ....[0]....
.L_44:
        /*0050*/ 	.word	0x00000590


	//   ....[1]....
        /*0054*/ 	.word	0x00000890


	//   ....[2]....
        /*0058*/ 	.word	0x00000a90


	//----- nvinfo : EIATTR_CRS_STACK_SIZE
	.align		4
.L_45:
        /*005c*/ 	.byte	0x04, 0x1e
        /*005e*/ 	.short	(.L_47 - .L_46)
.L_46:
        /*0060*/ 	.word	0x00000000


	//----- nvinfo : EIATTR_CBANK_PARAM_SIZE
	.align		4
.L_47:
        /*0064*/ 	.byte	0x03, 0x19
        /*0066*/ 	.short	0x0018


	//----- nvinfo : EIATTR_PARAM_CBANK
	.align		4
        /*0068*/ 	.byte	0x04, 0x0a
        /*006a*/ 	.short	(.L_49 - .L_48)
	.align		4
.L_48:
        /*006c*/ 	.word	index@(.nv.constant0._Z15histogram_shareIiLi1000EEvPKT_iPi)
        /*0070*/ 	.short	0x0380
        /*0072*/ 	.short	0x0018


	//----- nvinfo : EIATTR_SW_WAR
	.align		4
.L_49:
        /*0074*/ 	.byte	0x04, 0x36
        /*0076*/ 	.short	(.L_51 - .L_50)
.L_50:
        /*0078*/ 	.word	0x00000008
.L_51:


//--------------------- .nv.info._Z15histogram_naiveIiEvPKT_iPii --------------------------
	.section	.nv.info._Z15histogram_naiveIiEvPKT_iPii,"",@"SHT_CUDA_INFO"
	.sectionflags	@""
	.align	4


	//----- nvinfo : EIATTR_CUDA_API_VERSION
	.align		4
        /*0000*/ 	.byte	0x04, 0x37
        /*0002*/ 	.short	(.L_53 - .L_52)
.L_52:
        /*0004*/ 	.word	0x00000082


	//----- nvinfo : EIATTR_KPARAM_INFO
	.align		4
.L_53:
        /*0008*/ 	.byte	0x04, 0x17
        /*000a*/ 	.short	(.L_55 - .L_54)
.L_54:
        /*000c*/ 	.word	0x00000000
        /*0010*/ 	.short	0x0003
        /*0012*/ 	.short	0x0018
        /*0014*/ 	.byte	0x00, 0xf0, 0x11, 0x00


	//----- nvinfo : EIATTR_KPARAM_INFO
	.align		4
.L_55:
        /*0018*/ 	.byte	0x04, 0x17
        /*001a*/ 	.short	(.L_57 - .L_56)
.L_56:
        /*001c*/ 	.word	0x00000000
        /*0020*/ 	.short	0x0002
        /*0022*/ 	.short	0x0010
        /*0024*/ 	.byte	0x00, 0xf5, 0x21, 0x00


	//----- nvinfo : EIATTR_KPARAM_INFO
	.align		4
.L_57:
        /*0028*/ 	.byte	0x04, 0x17
        /*002a*/ 	.short	(.L_59 - .L_58)
.L_58:
        /*002c*/ 	.word	0x00000000
        /*0030*/ 	.short	0x0001
        /*0032*/ 	.short	0x0008
        /*0034*/ 	.byte	0x00, 0xf0, 0x11, 0x00


	//----- nvinfo : EIATTR_KPARAM_INFO
	.align		4
.L_59:
        /*0038*/ 	.byte	0x04, 0x17
        /*003a*/ 	.short	(.L_61 - .L_60)
.L_60:
        /*003c*/ 	.word	0x00000000
        /*0040*/ 	.short	0x0000
        /*0042*/ 	.short	0x0000
        /*0044*/ 	.byte	0x00, 0xf5, 0x21, 0x00


	//----- nvinfo : EIATTR_SPARSE_MMA_MASK
	.align		4
.L_61:
        /*0048*/ 	.byte	0x03, 0x50
        /*004a*/ 	.short	0x0000


	//----- nvinfo : EIATTR_MAXREG_COUNT
	.align		4
        /*004c*/ 	.byte	0x03, 0x1b
        /*004e*/ 	.short	0x00ff


	//----- nvinfo : EIATTR_MERCURY_ISA_VERSION
	.align		4
        /*0050*/ 	.byte	0x03, 0x5f
        /*0052*/ 	.short	0x0101


	//----- nvinfo : EIATTR_VRC_CTA_INIT_COUNT
	.align		4
        /*0054*/ 	.byte	0x02, 0x4a
	.zero		1
	.zero		1


	//----- nvinfo : EIATTR_EXIT_INSTR_OFFSETS
	.align		4
        /*0058*/ 	.byte	0x04, 0x1c
        /*005a*/ 	.short	(.L_63 - .L_62)


	//   ....[0]....
.L_62:
        /*005c*/ 	.word	0x00000070


	//   ....[1]....
        /*0060*/ 	.word	0x00000260


	//----- nvinfo : EIATTR_CBANK_PARAM_SIZE
	.align		4
.L_63:
        /*0064*/ 	.byte	0x03, 0x19
        /*0066*/ 	.short	0x001c


	//----- nvinfo : EIATTR_PARAM_CBANK
	.align		4
        /*0068*/ 	.byte	0x04, 0x0a
        /*006a*/ 	.short	(.L_65 - .L_64)
	.align		4
.L_64:
        /*006c*/ 	.word	index@(.nv.constant0._Z15histogram_naiveIiEvPKT_iPii)
        /*0070*/ 	.short	0x0380
        /*0072*/ 	.short	0x001c


	//----- nvinfo : EIATTR_SW_WAR
	.align		4
.L_65:
        /*0074*/ 	.byte	0x04, 0x36
        /*0076*/ 	.short	(.L_67 - .L_66)
.L_66:
        /*0078*/ 	.word	0x00000008
.L_67:


//--------------------- .nv.callgraph             --------------------------
	.section	.nv.callgraph,"",@"SHT_CUDA_CALLGRAPH"
	.align	4
	.sectionentsize	8
	.align		4
        /*0000*/ 	.word	0x00000000
	.align		4
        /*0004*/ 	.word	0xffffffff
	.align		4
        /*0008*/ 	.word	0x00000000
	.align		4
        /*000c*/ 	.word	0xfffffffe
	.align		4
        /*0010*/ 	.word	0x00000000
	.align		4
        /*0014*/ 	.word	0xfffffffd
	.align		4
        /*0018*/ 	.word	0x00000000
	.align		4
        /*001c*/ 	.word	0xfffffffc


//--------------------- .text._Z17histogram_privateIiLi1000EEvPKT_iPiS3_ --------------------------
	.section	.text._Z17histogram_privateIiLi1000EEvPKT_iPiS3_,"ax",@progbits
	.align	128
        .global         _Z17histogram_privateIiLi1000EEvPKT_iPiS3_
        .type           _Z17histogram_privateIiLi1000EEvPKT_iPiS3_,@function
        .size           _Z17histogram_privateIiLi1000EEvPKT_iPiS3_,(.L_x_21 - _Z17histogram_privateIiLi1000EEvPKT_iPiS3_)
        .other          _Z17histogram_privateIiLi1000EEvPKT_iPiS3_,@"STO_CUDA_ENTRY STV_DEFAULT"
_Z17histogram_privateIiLi1000EEvPKT_iPiS3_:
.text._Z17histogram_privateIiLi1000EEvPKT_iPiS3_:
[----:B------:R-:W-:Y:S01]  /*0000*/  LDC R1, c[0x0][0x37c] ;  /* 0x0000df00ff017b82 */ /* 0x000fe20000000800 */
[----:B------:R-:W0:Y:S07]  /*0010*/  S2R R6, SR_CTAID.X ;  /* 0x0000000000067919 */ /* 0x000e2e0000002500 */
[----:B------:R-:W0:Y:S01]  /*0020*/  LDC R0, c[0x0][0x360] ;  /* 0x0000d800ff007b82 */ /* 0x000e220000000800 */
[----:B------:R-:W1:Y:S01]  /*0030*/  LDCU UR4, c[0x0][0x388] ;  /* 0x00007100ff0477ac */ /* 0x000e620008000800 */
[----:B------:R-:W-:Y:S01]  /*0040*/  BSSY.RECONVERGENT B0, `(.L_x_0) ;  /* 0x0000013000007945 */ /* 0x000fe20003800200 */
[----:B------:R-:W0:Y:S02]  /*0050*/  S2R R7, SR_TID.X ;  /* 0x0000000000077919 */ /* 0x000e240000002100 */
[----:B0-----:R-:W-:Y:S01]  /*0060*/  IMAD R5, R6, R0, R7 ;  /* 0x0000000006057224 */ /* 0x001fe200078e0207 */
[----:B------:R-:W-:-:S04]  /*0070*/  ISETP.GT.U32.AND P1, PT, R7, 0x3e7, PT ;  /* 0x000003e70700780c */ /* 0x000fc80003f24070 */
[----:B-1----:R-:W-:Y:S01]  /*0080*/  ISETP.GE.AND P0, PT, R5, UR4, PT ;  /* 0x0000000405007c0c */ /* 0x002fe2000bf06270 */
[----:B------:R-:W0:-:S12]  /*0090*/  LDCU.64 UR4, c[0x0][0x358] ;  /* 0x00006b00ff0477ac */ /* 0x000e180008000a00 */
[----:B------:R-:W-:Y:S05]  /*00a0*/  @P0 BRA `(.L_x_1) ;  /* 0x0000000000300947 */ /* 0x000fea0003800000 */
[----:B------:R-:W1:Y:S02]  /*00b0*/  LDC.64 R2, c[0x0][0x380] ;  /* 0x0000e000ff027b82 */ /* 0x000e640000000a00 */
[----:B-1----:R-:W-:-:S06]  /*00c0*/  IMAD.WIDE R2, R5, 0x4, R2 ;  /* 0x0000000405027825 */ /* 0x002fcc00078e0202 */
[----:B------:R-:W1:Y:S01]  /*00d0*/  LDC.64 R4, c[0x0][0x398] ;  /* 0x0000e600ff047b82 */ /* 0x000e620000000a00 */
[----:B0-----:R-:W2:Y:S01]  /*00e0*/  LDG.E R2, desc[UR4][R2.64] ;  /* 0x0000000402027981 */ /* 0x001ea2000c1e1900 */
[----:B------:R-:W-:Y:S02]  /*00f0*/  HFMA2 R11, -RZ, RZ, 0, 5.9604644775390625e-08 ;  /* 0x00000001ff0b7431 */ /* 0x000fe400000001ff */
[----:B--2---:R-:W-:-:S05]  /*0100*/  IMAD.HI R8, R2, 0x10624dd3, RZ ;  /* 0x10624dd302087827 */ /* 0x004fca00078e02ff */
[----:B------:R-:W-:-:S04]  /*0110*/  SHF.R.U32.HI R9, RZ, 0x1f, R8 ;  /* 0x0000001fff097819 */ /* 0x000fc80000011608 */
[----:B------:R-:W-:-:S05]  /*0120*/  LEA.HI.SX32 R9, R8, R9, 0x1a ;  /* 0x0000000908097211 */ /* 0x000fca00078fd2ff */
[----:B------:R-:W-:-:S04]  /*0130*/  IMAD R9, R9, -0x3e8, R2 ;  /* 0xfffffc1809097824 */ /* 0x000fc800078e0202 */
[----:B------:R-:W-:-:S04]  /*0140*/  IMAD R9, R6, 0x3e8, R9 ;  /* 0x000003e806097824 */ /* 0x000fc800078e0209 */
[----:B-1----:R-:W-:-:S05]  /*0150*/  IMAD.WIDE.U32 R4, R9, 0x4, R4 ;  /* 0x0000000409047825 */ /* 0x002fca00078e0004 */
[----:B------:R1:W-:Y:S02]  /*0160*/  REDG.E.ADD.STRONG.GPU desc[UR4][R4.64], R11 ;  /* 0x0000000b0400798e */ /* 0x0003e4000c12e104 */
.L_x_1:
[----:B0-----:R-:W-:Y:S05]  /*0170*/  BSYNC.RECONVERGENT B0 ;  /* 0x0000000000007941 */ /* 0x001fea0003800200 */
.L_x_0:
[----:B------:R-:W-:Y:S06]  /*0180*/  BAR.SYNC.DEFER_BLOCKING 0x0 ;  /* 0x0000000000007b1d */ /* 0x000fec0000010000 */
[----:B------:R-:W-:Y:S05]  /*0190*/  @P1 EXIT ;  /* 0x000000000000194d */ /* 0x000fea0003800000 */
[----:B------:R-:W0:Y:S01]  /*01a0*/  I2F.U32.RP R9, R0 ;  /* 0x0000000000097306 */ /* 0x000e220000209000 */
[----:B-1----:R-:W-:Y:S01]  /*01b0*/  IADD3 R4, PT, PT, R7, R0, RZ ;  /* 0x0000000007047210 */ /* 0x002fe20007ffe0ff */
[----:B------:R-:W-:Y:S01]  /*01c0*/  BSSY.RECONVERGENT B0, `(.L_x_2) ;  /* 0x000002b000007945 */ /* 0x000fe20003800200 */
[----:B------:R-:W-:Y:S02]  /*01d0*/  ISETP.NE.U32.AND P2, PT, R0, RZ, PT ;  /* 0x000000ff0000720c */ /* 0x000fe40003f45070 */
[C---:B------:R-:W-:Y:S02]  /*01e0*/  ISETP.GE.U32.AND P0, PT, R4.reuse, 0x3e8, PT ;  /* 0x000003e80400780c */ /* 0x040fe40003f06070 */
[----:B------:R-:W-:Y:S02]  /*01f0*/  VIMNMX.U32 R5, PT, PT, R4, 0x3e8, !PT ;  /* 0x000003e804057848 */ /* 0x000fe40007fe0000 */
[----:B------:R-:W-:-:S04]  /*0200*/  SEL R8, RZ, 0x1, P0 ;  /* 0x00000001ff087807 */ /* 0x000fc80000000000 */
[----:B------:R-:W-:Y:S01]  /*0210*/  IADD3 R5, PT, PT, R5, -R4, -R8 ;  /* 0x8000000405057210 */ /* 0x000fe20007ffe808 */
[----:B0-----:R-:W0:Y:S02]  /*0220*/  MUFU.RCP R9, R9 ;  /* 0x0000000900097308 */ /* 0x001e240000001000 */
[----:B0-----:R-:W-:-:S06]  /*0230*/  IADD3 R2, PT, PT, R9, 0xffffffe, RZ ;  /* 0x0ffffffe09027810 */ /* 0x001fcc0007ffe0ff */
[----:B------:R0:W1:Y:S02]  /*0240*/  F2I.FTZ.U32.TRUNC.NTZ R3, R2 ;  /* 0x0000000200037305 */ /* 0x000064000021f000 */
[----:B0-----:R-:W-:Y:S02]  /*0250*/  IMAD.MOV.U32 R2, RZ, RZ, RZ ;  /* 0x000000ffff027224 */ /* 0x001fe400078e00ff */
[----:B-1----:R-:W-:-:S04]  /*0260*/  IMAD.MOV R11, RZ, RZ, -R3 ;  /* 0x000000ffff0b7224 */ /* 0x002fc800078e0a03 */
[----:B------:R-:W-:-:S04]  /*0270*/  IMAD R11, R11, R0, RZ ;  /* 0x000000000b0b7224 */ /* 0x000fc800078e02ff */
[----:B------:R-:W-:-:S06]  /*0280*/  IMAD.HI.U32 R10, R3, R11, R2 ;  /* 0x0000000b030a7227 */ /* 0x000fcc00078e0002 */
[----:B------:R-:W-:-:S05]  /*0290*/  IMAD.HI.U32 R3, R10, R5, RZ ;  /* 0x000000050a037227 */ /* 0x000fca00078e00ff */
[----:B------:R-:W-:-:S05]  /*02a0*/  IADD3 R2, PT, PT, -R3, RZ, RZ ;  /* 0x000000ff03027210 */ /* 0x000fca0007ffe1ff */
[----:B------:R-:W-:-:S05]  /*02b0*/  IMAD R5, R0, R2, R5 ;  /* 0x0000000200057224 */ /* 0x000fca00078e0205 */
[----:B------:R-:W-:-:S13]  /*02c0*/  ISETP.GE.U32.AND P0, PT, R5, R0, PT ;  /* 0x000000000500720c */ /* 0x000fda0003f06070 */
[----:B------:R-:W-:Y:S01]  /*02d0*/  @P0 IMAD.IADD R5, R5, 0x1, -R0 ;  /* 0x0000000105050824 */ /* 0x000fe200078e0a00 */
[----:B------:R-:W-:-:S04]  /*02e0*/  @P0 IADD3 R3, PT, PT, R3, 0x1, RZ ;  /* 0x0000000103030810 */ /* 0x000fc80007ffe0ff */
[----:B------:R-:W-:-:S13]  /*02f0*/  ISETP.GE.U32.AND P1, PT, R5, R0, PT ;  /* 0x000000000500720c */ /* 0x000fda0003f26070 */
[----:B------:R-:W-:Y:S02]  /*0300*/  @P1 IADD3 R3, PT, PT, R3, 0x1, RZ ;  /* 0x0000000103031810 */ /* 0x000fe40007ffe0ff */
[----:B------:R-:W-:-:S05]  /*0310*/  @!P2 LOP3.LUT R3, RZ, R0, RZ, 0x33, !PT ;  /* 0x00000000ff03a212 */ /* 0x000fca00078e33ff */
[----:B------:R-:W-:-:S05]  /*0320*/  IMAD.IADD R4, R8, 0x1, R3 ;  /* 0x0000000108047824 */ /* 0x000fca00078e0203 */
[C---:B------:R-:W-:Y:S02]  /*0330*/  LOP3.LUT R2, R4.reuse, 0x3, RZ, 0xc0, !PT ;  /* 0x0000000304027812 */ /* 0x040fe400078ec0ff */
[----:B------:R-:W-:Y:S02]  /*0340*/  ISETP.GE.U32.AND P1, PT, R4, 0x3, PT ;  /* 0x000000030400780c */ /* 0x000fe40003f26070 */
[----:B------:R-:W-:-:S13]  /*0350*/  ISETP.NE.AND P0, PT, R2, 0x3, PT ;  /* 0x000000030200780c */ /* 0x000fda0003f05270 */
[----:B------:R-:W-:Y:S05]  /*0360*/  @!P0 BRA `(.L_x_3) ;  /* 0x0000000000408947 */ /* 0x000fea0003800000 */
[----:B------:R-:W0:Y:S01]  /*0370*/  LDC.64 R2, c[0x0][0x390] ;  /* 0x0000e400ff027b82 */ /* 0x000e220000000a00 */
[----:B------:R-:W-:Y:S01]  /*0380*/  IADD3 R4, PT, PT, R4, 0x1, RZ ;  /* 0x0000000104047810 */ /* 0x000fe20007ffe0ff */
[----:B------:R-:W-:-:S03]  /*0390*/  IMAD R11, R6, 0x3e8, R7 ;  /* 0x000003e8060b7824 */ /* 0x000fc600078e0207 */
[----:B------:R-:W-:-:S03]  /*03a0*/  LOP3.LUT R4, R4, 0x3, RZ, 0xc0, !PT ;  /* 0x0000000304047812 */ /* 0x000fc600078ec0ff */
[----:B------:R-:W1:Y:S01]  /*03b0*/  LDC.64 R8, c[0x0][0x398] ;  /* 0x0000e600ff087b82 */ /* 0x000e620000000a00 */
[----:B------:R-:W-:Y:S01]  /*03c0*/  IADD3 R10, PT, PT, -R4, RZ, RZ ;  /* 0x000000ff040a7210 */ /* 0x000fe20007ffe1ff */
[----:B0-----:R-:W-:-:S04]  /*03d0*/  IMAD.WIDE.U32 R2, R7, 0x4, R2 ;  /* 0x0000000407027825 */ /* 0x001fc800078e0002 */
[----:B------:R-:W-:-:S07]  /*03e0*/  IMAD R7, R4, R0, R7 ;  /* 0x0000000004077224 */ /* 0x000fce00078e0207 */
.L_x_4:
[----:B-1----:R-:W-:-:S06]  /*03f0*/  IMAD.WIDE.U32 R4, R11, 0x4, R8 ;  /* 0x000000040b047825 */ /* 0x002fcc00078e0008 */
[----:B------:R-:W2:Y:S01]  /*0400*/  LDG.E R5, desc[UR4][R4.64] ;  /* 0x0000000404057981 */ /* 0x000ea2000c1e1900 */
[----:B------:R-:W-:-:S05]  /*0410*/  VIADD R10, R10, 0x1 ;  /* 0x000000010a0a7836 */ /* 0x000fca0000000000 */
[----:B------:R-:W-:Y:S02]  /*0420*/  ISETP.NE.AND P0, PT, R10, RZ, PT ;  /* 0x000000ff0a00720c */ /* 0x000fe40003f05270 */
[C---:B------:R-:W-:Y:S01]  /*0430*/  IADD3 R11, PT, PT, R0.reuse, R11, RZ ;  /* 0x0000000b000b7210 */ /* 0x040fe20007ffe0ff */
[----:B--2---:R0:W-:Y:S02]  /*0440*/  REDG.E.ADD.STRONG.GPU desc[UR4][R2.64], R5 ;  /* 0x000000050200798e */ /* 0x0041e4000c12e104 */
[----:B0-----:R-:W-:-:S08]  /*0450*/  IMAD.WIDE.U32 R2, R0, 0x4, R2 ;  /* 0x0000000400027825 */ /* 0x001fd000078e0002 */
[----:B------:R-:W-:Y:S05]  /*0460*/  @P0 BRA `(.L_x_4) ;  /* 0xfffffffc00e00947 */ /* 0x000fea000383ffff */
.L_x_3:
[----:B------:R-:W-:Y:S05]  /*0470*/  BSYNC.RECONVERGENT B0 ;  /* 0x0000000000007941 */ /* 0x000fea0003800200 */
.L_x_2:
[----:B------:R-:W-:Y:S05]  /*0480*/  @!P1 EXIT ;  /* 0x000000000000994d */ /* 0x000fea0003800000 */
[----:B------:R-:W0:Y:S01]  /*0490*/  LDC.64 R2, c[0x0][0x390] ;  /* 0x0000e400ff027b82 */ /* 0x000e220000000a00 */
[----:B------:R-:W-:Y:S01]  /*04a0*/  IADD3 R15, PT, PT, R7, R0, RZ ;  /* 0x00000000070f7210 */ /* 0x000fe20007ffe0ff */
[--C-:B------:R-:W-:Y:S02]  /*04b0*/  IMAD R11, R6, 0x3e8, R7.reuse ;  /* 0x000003e8060b7824 */ /* 0x100fe400078e0207 */
[C-C-:B------:R-:W-:Y:S02]  /*04c0*/  IMAD R9, R0.reuse, 0x2, R7.reuse ;  /* 0x0000000200097824 */ /* 0x140fe400078e0207 */
[C---:B------:R-:W-:Y:S01]  /*04d0*/  IMAD R13, R0.reuse, 0x3, R7 ;  /* 0x00000003000d7824 */ /* 0x040fe200078e0207 */
[----:B------:R-:W-:Y:S01]  /*04e0*/  LEA R19, R0, R11, 0x1 ;  /* 0x0000000b00137211 */ /* 0x000fe200078e08ff */
[----:B------:R-:W1:Y:S01]  /*04f0*/  LDC.64 R4, c[0x0][0x398] ;  /* 0x0000e600ff047b82 */ /* 0x000e620000000a00 */
[----:B------:R-:W-:Y:S02]  /*0500*/  IMAD R17, R6, 0x3e8, R15 ;  /* 0x000003e806117824 */ /* 0x000fe400078e020f */
[----:B------:R-:W-:-:S07]  /*0510*/  IMAD R21, R0, 0x3, R11 ;  /* 0x0000000300157824 */ /* 0x000fce00078e020b */
.L_x_5:
[----:B-12---:R-:W-:-:S05]  /*0520*/  IMAD.WIDE.U32 R24, R11, 0x4, R4 ;  /* 0x000000040b187825 */ /* 0x006fca00078e0004 */
[----:B------:R-:W2:Y:S01]  /*0530*/  LDG.E R6, desc[UR4][R24.64] ;  /* 0x0000000418067981 */ /* 0x000ea2000c1e1900 */
[----:B0-----:R-:W-:-:S04]  /*0540*/  IMAD.WIDE.U32 R22, R7, 0x4, R2 ;  /* 0x0000000407167825 */ /* 0x001fc800078e0002 */
[----:B------:R-:W-:Y:S01]  /*0550*/  IMAD.WIDE.U32 R28, R17, 0x4, R4 ;  /* 0x00000004111c7825 */ /* 0x000fe200078e0004 */
[----:B--2---:R-:W-:Y:S04]  /*0560*/  REDG.E.ADD.STRONG.GPU desc[UR4][R22.64], R6 ;  /* 0x000000061600798e */ /* 0x004fe8000c12e104 */
[----:B------:R0:W2:Y:S01]  /*0570*/  LDG.E R8, desc[UR4][R28.64] ;  /* 0x000000041c087981 */ /* 0x0000a2000c1e1900 */
[----:B------:R-:W-:-:S04]  /*0580*/  IMAD.WIDE.U32 R26, R15, 0x4, R2 ;  /* 0x000000040f1a7825 */ /* 0x000fc800078e0002 */
[----:B0-----:R-:W-:Y:S01]  /*0590*/  IMAD.WIDE.U32 R28, R19, 0x4, R4 ;  /* 0x00000004131c7825 */ /* 0x001fe200078e0004 */
[----:B--2---:R0:W-:Y:S04]  /*05a0*/  REDG.E.ADD.STRONG.GPU desc[UR4][R26.64], R8 ;  /* 0x000000081a00798e */ /* 0x0041e8000c12e104 */
[----:B------:R-:W2:Y:S01]  /*05b0*/  LDG.E R10, desc[UR4][R28.64] ;  /* 0x000000041c0a7981 */ /* 0x000ea2000c1e1900 */
[----:B------:R-:W-:-:S04]  /*05c0*/  IMAD.WIDE.U32 R24, R9, 0x4, R2 ;  /* 0x0000000409187825 */ /* 0x000fc800078e0002 */
[----:B0-----:R-:W-:Y:S01]  /*05d0*/  IMAD.WIDE.U32 R26, R21, 0x4, R4 ;  /* 0x00000004151a7825 */ /* 0x001fe200078e0004 */
[----:B------:R-:W-:-:S04]  /*05e0*/  IADD3 R7, PT, PT, R0, R7, R0 ;  /* 0x0000000700077210 */ /* 0x000fc80007ffe000 */
[C---:B------:R-:W-:Y:S01]  /*05f0*/  IADD3 R7, PT, PT, R0.reuse, R7, R0 ;  /* 0x0000000700077210 */ /* 0x040fe20007ffe000 */
[----:B--2---:R2:W-:Y:S04]  /*0600*/  REDG.E.ADD.STRONG.GPU desc[UR4][R24.64], R10 ;  /* 0x0000000a1800798e */ /* 0x0045e8000c12e104 */
[----:B------:R-:W3:Y:S01]  /*0610*/  LDG.E R12, desc[UR4][R26.64] ;  /* 0x000000041a0c7981 */ /* 0x000ee2000c1e1900 */
[----:B------:R-:W-:Y:S01]  /*0620*/  ISETP.GE.U32.AND P0, PT, R7, 0x3e8, PT ;  /* 0x000003e80700780c */ /* 0x000fe20003f06070 */
[----:B------:R-:W-:Y:S01]  /*0630*/  IMAD.WIDE.U32 R22, R13, 0x4, R2 ;  /* 0x000000040d167825 */ /* 0x000fe200078e0002 */
[C---:B------:R-:W-:Y:S02]  /*0640*/  LEA R9, R0.reuse, R9, 0x2 ;  /* 0x0000000900097211 */ /* 0x040fe400078e10ff */
[C---:B------:R-:W-:Y:S01]  /*0650*/  LEA R15, R0.reuse, R15, 0x2 ;  /* 0x0000000f000f7211 */ /* 0x040fe200078e10ff */
[C---:B------:R-:W-:Y:S01]  /*0660*/  IMAD R13, R0.reuse, 0x4, R13 ;  /* 0x00000004000d7824 */ /* 0x040fe200078e020d */
[C---:B------:R-:W-:Y:S01]  /*0670*/  LEA R17, R0.reuse, R17, 0x2 ;  /* 0x0000001100117211 */ /* 0x040fe200078e10ff */
[C---:B------:R-:W-:Y:S01]  /*0680*/  IMAD R19, R0.reuse, 0x4, R19 ;  /* 0x0000000400137824 */ /* 0x040fe200078e0213 */
[----:B------:R-:W-:-:S02]  /*0690*/  LEA R21, R0, R21, 0x2 ;  /* 0x0000001500157211 */ /* 0x000fc400078e10ff */
[----:B------:R-:W-:Y:S01]  /*06a0*/  LEA R11, R0, R11, 0x2 ;  /* 0x0000000b000b7211 */ /* 0x000fe200078e10ff */
[----:B---3--:R2:W-:Y:S02]  /*06b0*/  REDG.E.ADD.STRONG.GPU desc[UR4][R22.64], R12 ;  /* 0x0000000c1600798e */ /* 0x0085e4000c12e104 */
[----:B------:R-:W-:Y:S05]  /*06c0*/  @!P0 BRA `(.L_x_5) ;  /* 0xfffffffc00948947 */ /* 0x000fea000383ffff */
[----:B------:R-:W-:Y:S05]  /*06d0*/  EXIT ;  /* 0x000000000000794d */ /* 0x000fea0003800000 */
.L_x_6:
[----:B------:R-:W-:-:S00]  /*06e0*/  BRA `(.L_x_6) ;  /* 0xfffffffc00fc7947 */ /* 0x000fc0000383ffff */
[----:B------:R-:W-:-:S00]  /*06f0*/  NOP ;  /* 0x0000000000007918 */ /* 0x000fc00000000000 */
        /* <DEDUP_REMOVED lines=8> */
.L_x_21:


//--------------------- .text._Z15histogram_shareIiLi1000EEvPKT_iPi --------------------------
	.section	.text._Z15histogram_shareIiLi1000EEvPKT_iPi,"ax",@progbits
	.align	128
        .global         _Z15histogram_shareIiLi1000EEvPKT_iPi
        .type           _Z15histogram_shareIiLi1000EEvPKT_iPi,@function
        .size           _Z15histogram_shareIiLi1000EEvPKT_iPi,(.L_x_22 - _Z15histogram_shareIiLi1000EEvPKT_iPi)
        .other          _Z15histogram_shareIiLi1000EEvPKT_iPi,@"STO_CUDA_ENTRY STV_DEFAULT"
_Z15histogram_shareIiLi1000EEvPKT_iPi:
.text._Z15histogram_shareIiLi1000EEvPKT_iPi:
[----:B------:R-:W-:Y:S01]  /*0000*/  LDC R1, c[0x0][0x37c] ;  /* 0x0000df00ff017b82 */ /* 0x000fe20000000800 */
[----:B------:R-:W0:Y:S07]  /*0010*/  S2R R0, SR_TID.X ;  /* 0x0000000000007919 */ /* 0x000e2e0000002100 */
[----:B------:R-:W1:Y:S01]  /*0020*/  S2UR UR4, SR_CTAID.X ;  /* 0x00000000000479c3 */ /* 0x000e620000002500 */
[----:B------:R-:W-:Y:S07]  /*0030*/  BSSY.RECONVERGENT B0, `(.L_x_7) ;  /* 0x0000041000007945 */ /* 0x000fee0003800200 */
[----:B------:R-:W1:Y:S01]  /*0040*/  LDC R3, c[0x0][0x360] ;  /* 0x0000d800ff037b82 */ /* 0x000e620000000800 */
[----:B0-----:R-:W-:Y:S01]  /*0050*/  ISETP.GT.U32.AND P0, PT, R0, 0x3e7, PT ;  /* 0x000003e70000780c */ /* 0x001fe20003f04070 */
[----:B-1----:R-:W-:-:S12]  /*0060*/  IMAD R2, R3, UR4, R0 ;  /* 0x0000000403027c24 */ /* 0x002fd8000f8e0200 */
[----:B------:R-:W-:Y:S05]  /*0070*/  @P0 BRA `(.L_x_8) ;  /* 0x0000000000f00947 */ /* 0x000fea0003800000 */
[----:B------:R-:W0:Y:S01]  /*0080*/  I2F.U32.RP R9, R3 ;  /* 0x0000000300097306 */ /* 0x000e220000209000 */
[----:B------:R-:W-:Y:S01]  /*0090*/  IMAD.IADD R6, R0, 0x1, R3 ;  /* 0x0000000100067824 */ /* 0x000fe200078e0203 */
[----:B------:R-:W-:Y:S01]  /*00a0*/  ISETP.NE.U32.AND P2, PT, R3, RZ, PT ;  /* 0x000000ff0300720c */ /* 0x000fe20003f45070 */
[----:B------:R-:W-:Y:S03]  /*00b0*/  BSSY.RECONVERGENT B1, `(.L_x_9) ;  /* 0x0000028000017945 */ /* 0x000fe60003800200 */
[C---:B------:R-:W-:Y:S02]  /*00c0*/  ISETP.GE.U32.AND P0, PT, R6.reuse, 0x3e8, PT ;  /* 0x000003e80600780c */ /* 0x040fe40003f06070 */
[----:B------:R-:W-:Y:S01]  /*00d0*/  VIMNMX.U32 R7, PT, PT, R6, 0x3e8, !PT ;  /* 0x000003e806077848 */ /* 0x000fe20007fe0000 */
[----:B0-----:R-:W0:Y:S02]  /*00e0*/  MUFU.RCP R9, R9 ;  /* 0x0000000900097308 */ /* 0x001e240000001000 */
[----:B0-----:R-:W-:-:S06]  /*00f0*/  VIADD R4, R9, 0xffffffe ;  /* 0x0ffffffe09047836 */ /* 0x001fcc0000000000 */
[----:B------:R0:W1:Y:S02]  /*0100*/  F2I.FTZ.U32.TRUNC.NTZ R5, R4 ;  /* 0x0000000400057305 */ /* 0x000064000021f000 */
[----:B0-----:R-:W-:Y:S02]  /*0110*/  HFMA2 R4, -RZ, RZ, 0, 0 ;  /* 0x00000000ff047431 */ /* 0x001fe400000001ff */
[----:B-1----:R-:W-:-:S04]  /*0120*/  IMAD.MOV R8, RZ, RZ, -R5 ;  /* 0x000000ffff087224 */ /* 0x002fc800078e0a05 */
[----:B------:R-:W-:Y:S01]  /*0130*/  IMAD R11, R8, R3, RZ ;  /* 0x00000003080b7224 */ /* 0x000fe200078e02ff */
[----:B------:R-:W-:-:S03]  /*0140*/  SEL R8, RZ, 0x1, P0 ;  /* 0x00000001ff087807 */ /* 0x000fc60000000000 */
[----:B------:R-:W-:Y:S01]  /*0150*/  IMAD.HI.U32 R5, R5, R11, R4 ;  /* 0x0000000b05057227 */ /* 0x000fe200078e0004 */
[----:B------:R-:W-:-:S05]  /*0160*/  IADD3 R6, PT, PT, R7, -R6, -R8 ;  /* 0x8000000607067210 */ /* 0x000fca0007ffe808 */
[----:B------:R-:W-:-:S04]  /*0170*/  IMAD.HI.U32 R5, R5, R6, RZ ;  /* 0x0000000605057227 */ /* 0x000fc800078e00ff */
[----:B------:R-:W-:-:S04]  /*0180*/  IMAD.MOV R4, RZ, RZ, -R5 ;  /* 0x000000ffff047224 */ /* 0x000fc800078e0a05 */
[----:B------:R-:W-:-:S05]  /*0190*/  IMAD R6, R3, R4, R6 ;  /* 0x0000000403067224 */ /* 0x000fca00078e0206 */
[----:B------:R-:W-:-:S13]  /*01a0*/  ISETP.GE.U32.AND P0, PT, R6, R3, PT ;  /* 0x000000030600720c */ /* 0x000fda0003f06070 */
[----:B------:R-:W-:Y:S02]  /*01b0*/  @P0 IMAD.IADD R6, R6, 0x1, -R3 ;  /* 0x0000000106060824 */ /* 0x000fe400078e0a03 */
[----:B------:R-:W-:-:S03]  /*01c0*/  @P0 VIADD R5, R5, 0x1 ;  /* 0x0000000105050836 */ /* 0x000fc60000000000 */
[----:B------:R-:W-:-:S13]  /*01d0*/  ISETP.GE.U32.AND P1, PT, R6, R3, PT ;  /* 0x000000030600720c */ /* 0x000fda0003f26070 */
[----:B------:R-:W-:Y:S02]  /*01e0*/  @P1 IADD3 R5, PT, PT, R5, 0x1, RZ ;  /* 0x0000000105051810 */ /* 0x000fe40007ffe0ff */
[----:B------:R-:W-:-:S05]  /*01f0*/  @!P2 LOP3.LUT R5, RZ, R3, RZ, 0x33, !PT ;  /* 0x00000003ff05a212 */ /* 0x000fca00078e33ff */
[----:B------:R-:W-:-:S05]  /*0200*/  IMAD.IADD R5, R8, 0x1, R5 ;  /* 0x0000000108057824 */ /* 0x000fca00078e0205 */
[C---:B------:R-:W-:Y:S02]  /*0210*/  LOP3.LUT R4, R5.reuse, 0x3, RZ, 0xc0, !PT ;  /* 0x0000000305047812 */ /* 0x040fe400078ec0ff */
[----:B------:R-:W-:Y:S02]  /*0220*/  ISETP.GE.U32.AND P1, PT, R5, 0x3, PT ;  /* 0x000000030500780c */ /* 0x000fe40003f26070 */
[----:B------:R-:W-:Y:S01]  /*0230*/  ISETP.NE.AND P0, PT, R4, 0x3, PT ;  /* 0x000000030400780c */ /* 0x000fe20003f05270 */
[----:B------:R-:W-:-:S12]  /*0240*/  IMAD.MOV.U32 R4, RZ, RZ, R0 ;  /* 0x000000ffff047224 */ /* 0x000fd800078e0000 */
[----:B------:R-:W-:Y:S05]  /*0250*/  @!P0 BRA `(.L_x_10) ;  /* 0x0000000000348947 */ /* 0x000fea0003800000 */
[----:B------:R-:W0:Y:S01]  /*0260*/  S2UR UR5, SR_CgaCtaId ;  /* 0x00000000000579c3 */ /* 0x000e220000008800 */
[----:B------:R-:W-:Y:S01]  /*0270*/  IADD3 R4, PT, PT, R5, 0x1, RZ ;  /* 0x0000000105047810 */ /* 0x000fe20007ffe0ff */
[----:B------:R-:W-:-:S03]  /*0280*/  UMOV UR4, 0x400 ;  /* 0x0000040000047882 */ /* 0x000fc60000000000 */
[----:B------:R-:W-:-:S05]  /*0290*/  LOP3.LUT R5, R4, 0x3, RZ, 0xc0, !PT ;  /* 0x0000000304057812 */ /* 0x000fca00078ec0ff */
[----:B------:R-:W-:Y:S02]  /*02a0*/  IMAD R4, R5, R3, R0 ;  /* 0x0000000305047224 */ /* 0x000fe400078e0200 */
[----:B------:R-:W-:Y:S01]  /*02b0*/  IMAD.MOV R5, RZ, RZ, -R5 ;  /* 0x000000ffff057224 */ /* 0x000fe200078e0a05 */
[----:B0-----:R-:W-:-:S06]  /*02c0*/  ULEA UR4, UR5, UR4, 0x18 ;  /* 0x0000000405047291 */ /* 0x001fcc000f8ec0ff */
[----:B------:R-:W-:-:S07]  /*02d0*/  LEA R6, R0, UR4, 0x2 ;  /* 0x0000000400067c11 */ /* 0x000fce000f8e10ff */
.L_x_11:
[----:B------:R-:W-:Y:S01]  /*02e0*/  VIADD R5, R5, 0x1 ;  /* 0x0000000105057836 */ /* 0x000fe20000000000 */
[----:B------:R0:W-:Y:S04]  /*02f0*/  STS [R6], RZ ;  /* 0x000000ff06007388 */ /* 0x0001e80000000800 */
[----:B------:R-:W-:Y:S02]  /*0300*/  ISETP.NE.AND P0, PT, R5, RZ, PT ;  /* 0x000000ff0500720c */ /* 0x000fe40003f05270 */
[----:B0-----:R-:W-:-:S11]  /*0310*/  LEA R6, R3, R6, 0x2 ;  /* 0x0000000603067211 */ /* 0x001fd600078e10ff */
[----:B------:R-:W-:Y:S05]  /*0320*/  @P0 BRA `(.L_x_11) ;  /* 0xfffffffc00ec0947 */ /* 0x000fea000383ffff */
.L_x_10:
[----:B------:R-:W-:Y:S05]  /*0330*/  BSYNC.RECONVERGENT B1 ;  /* 0x0000000000017941 */ /* 0x000fea0003800200 */
.L_x_9:
[----:B------:R-:W-:Y:S05]  /*0340*/  @!P1 BRA `(.L_x_8) ;  /* 0x00000000003c9947 */ /* 0x000fea0003800000 */
[----:B------:R-:W0:Y:S01]  /*0350*/  S2UR UR5, SR_CgaCtaId ;  /* 0x00000000000579c3 */ /* 0x000e220000008800 */
[----:B------:R-:W-:Y:S02]  /*0360*/  UMOV UR4, 0x400 ;  /* 0x0000040000047882 */ /* 0x000fe40000000000 */
[----:B0-----:R-:W-:-:S06]  /*0370*/  ULEA UR4, UR5, UR4, 0x18 ;  /* 0x0000000405047291 */ /* 0x001fcc000f8ec0ff */
[----:B------:R-:W-:-:S07]  /*0380*/  LEA R6, R4, UR4, 0x2 ;  /* 0x0000000404067c11 */ /* 0x000fce000f8e10ff */
.L_x_12:
[C-C-:B-1----:R-:W-:Y:S01]  /*0390*/  IMAD R5, R3.reuse, 0x4, R6.reuse ;  /* 0x0000000403057824 */ /* 0x142fe200078e0206 */
[----:B------:R0:W-:Y:S01]  /*03a0*/  STS [R6], RZ ;  /* 0x000000ff06007388 */ /* 0x0001e20000000800 */
[C-C-:B------:R-:W-:Y:S01]  /*03b0*/  IMAD R7, R3.reuse, 0x8, R6.reuse ;  /* 0x0000000803077824 */ /* 0x140fe200078e0206 */
[C---:B------:R-:W-:Y:S01]  /*03c0*/  LEA R4, R3.reuse, R4, 0x2 ;  /* 0x0000000403047211 */ /* 0x040fe200078e10ff */
[C-C-:B------:R-:W-:Y:S01]  /*03d0*/  IMAD R8, R3.reuse, 0xc, R6.reuse ;  /* 0x0000000c03087824 */ /* 0x140fe200078e0206 */
[----:B------:R1:W-:Y:S02]  /*03e0*/  STS [R5], RZ ;  /* 0x000000ff05007388 */ /* 0x0003e40000000800 */
[----:B------:R-:W-:Y:S02]  /*03f0*/  ISETP.GE.U32.AND P0, PT, R4, 0x3e8, PT ;  /* 0x000003e80400780c */ /* 0x000fe40003f06070 */
[----:B------:R1:W-:Y:S01]  /*0400*/  STS [R7], RZ ;  /* 0x000000ff07007388 */ /* 0x0003e20000000800 */
[----:B0-----:R-:W-:-:S03]  /*0410*/  IMAD R6, R3, 0x10, R6 ;  /* 0x0000001003067824 */ /* 0x001fc600078e0206 */
[----:B------:R1:W-:Y:S07]  /*0420*/  STS [R8], RZ ;  /* 0x000000ff08007388 */ /* 0x0003ee0000000800 */
[----:B------:R-:W-:Y:S05]  /*0430*/  @!P0 BRA `(.L_x_12) ;  /* 0xfffffffc00d48947 */ /* 0x000fea000383ffff */
.L_x_8:
[----:B------:R-:W-:Y:S05]  /*0440*/  BSYNC.RECONVERGENT B0 ;  /* 0x0000000000007941 */ /* 0x000fea0003800200 */
.L_x_7:
[----:B------:R-:W0:Y:S01]  /*0450*/  LDCU UR4, c[0x0][0x388] ;  /* 0x00007100ff0477ac */ /* 0x000e220008000800 */
[----:B------:R-:W-:Y:S01]  /*0460*/  BSSY.RECONVERGENT B0, `(.L_x_13) ;  /* 0x0000012000007945 */ /* 0x000fe20003800200 */
[----:B------:R-:W-:Y:S01]  /*0470*/  BAR.SYNC.DEFER_BLOCKING 0x0 ;  /* 0x0000000000007b1d */ /* 0x000fe20000010000 */
[----:B------:R-:W-:-:S05]  /*0480*/  ISETP.GT.U32.AND P1, PT, R0, 0x3e7, PT ;  /* 0x000003e70000780c */ /* 0x000fca0003f24070 */
[----:B------:R-:W2:Y:S01]  /*0490*/  LDCU.64 UR6, c[0x0][0x358] ;  /* 0x00006b00ff0677ac */ /* 0x000ea20008000a00 */
[----:B0-----:R-:W-:-:S13]  /*04a0*/  ISETP.GE.AND P0, PT, R2, UR4, PT ;  /* 0x0000000402007c0c */ /* 0x001fda000bf06270 */
[----:B--2---:R-:W-:Y:S05]  /*04b0*/  @P0 BRA `(.L_x_14) ;  /* 0x0000000000300947 */ /* 0x004fea0003800000 */
[----:B-1----:R-:W0:Y:S02]  /*04c0*/  LDC.64 R4, c[0x0][0x380] ;  /* 0x0000e000ff047b82 */ /* 0x002e240000000a00 */
[----:B0-----:R-:W-:-:S06]  /*04d0*/  IMAD.WIDE R4, R2, 0x4, R4 ;  /* 0x0000000402047825 */ /* 0x001fcc00078e0204 */
[----:B------:R-:W2:Y:S01]  /*04e0*/  LDG.E R4, desc[UR6][R4.64] ;  /* 0x0000000604047981 */ /* 0x000ea2000c1e1900 */
[----:B------:R-:W0:Y:S01]  /*04f0*/  S2UR UR5, SR_CgaCtaId ;  /* 0x00000000000579c3 */ /* 0x000e220000008800 */
[----:B------:R-:W-:Y:S02]  /*0500*/  UMOV UR4, 0x400 ;  /* 0x0000040000047882 */ /* 0x000fe40000000000 */
[----:B0-----:R-:W-:Y:S01]  /*0510*/  ULEA UR4, UR5, UR4, 0x18 ;  /* 0x0000000405047291 */ /* 0x001fe2000f8ec0ff */
[----:B--2---:R-:W-:-:S05]  /*0520*/  IMAD.HI R2, R4, 0x10624dd3, RZ ;  /* 0x10624dd304027827 */ /* 0x004fca00078e02ff */
[----:B------:R-:W-:-:S04]  /*0530*/  SHF.R.U32.HI R7, RZ, 0x1f, R2 ;  /* 0x0000001fff077819 */ /* 0x000fc80000011602 */
[----:B------:R-:W-:-:S05]  /*0540*/  LEA.HI.SX32 R7, R2, R7, 0x1a ;  /* 0x0000000702077211 */ /* 0x000fca00078fd2ff */
[----:B------:R-:W-:-:S05]  /*0550*/  IMAD R7, R7, -0x3e8, R4 ;  /* 0xfffffc1807077824 */ /* 0x000fca00078e0204 */
[----:B------:R-:W-:-:S05]  /*0560*/  LEA R7, R7, UR4, 0x2 ;  /* 0x0000000407077c11 */ /* 0x000fca000f8e10ff */
[----:B------:R0:W-:Y:S02]  /*0570*/  ATOMS.POPC.INC.32 RZ, [R7+URZ] ;  /* 0x0000000007ff7f8c */ /* 0x0001e4000d8000ff */
.L_x_14:
[----:B------:R-:W-:Y:S05]  /*0580*/  BSYNC.RECONVERGENT B0 ;  /* 0x0000000000007941 */ /* 0x000fea0003800200 */
.L_x_13:
[----:B------:R-:W-:Y:S05]  /*0590*/  @P1 EXIT ;  /* 0x000000000000194d */ /* 0x000fea0003800000 */
[----:B-1----:R-:W1:Y:S01]  /*05a0*/  I2F.U32.RP R8, R3 ;  /* 0x0000000300087306 */ /* 0x002e620000209000 */
[----:B------:R-:W-:Y:S01]  /*05b0*/  IMAD.IADD R2, R0, 0x1, R3 ;  /* 0x0000000100027824 */ /* 0x000fe200078e0203 */
[----:B------:R-:W-:Y:S01]  /*05c0*/  ISETP.NE.U32.AND P2, PT, R3, RZ, PT ;  /* 0x000000ff0300720c */ /* 0x000fe20003f45070 */
[----:B------:R-:W-:Y:S03]  /*05d0*/  BSSY.RECONVERGENT B0, `(.L_x_15) ;  /* 0x000002b000007945 */ /* 0x000fe60003800200 */
[C---:B------:R-:W-:Y:S02]  /*05e0*/  ISETP.GE.U32.AND P0, PT, R2.reuse, 0x3e8, PT ;  /* 0x000003e80200780c */ /* 0x040fe40003f06070 */
[----:B0-----:R-:W-:Y:S01]  /*05f0*/  VIMNMX.U32 R7, PT, PT, R2, 0x3e8, !PT ;  /* 0x000003e802077848 */ /* 0x001fe20007fe0000 */
[----:B-1----:R-:W0:Y:S02]  /*0600*/  MUFU.RCP R8, R8 ;  /* 0x0000000800087308 */ /* 0x002e240000001000 */
[----:B0-----:R-:W-:-:S06]  /*0610*/  VIADD R4, R8, 0xffffffe ;  /* 0x0ffffffe08047836 */ /* 0x001fcc0000000000 */
[----:B------:R0:W1:Y:S02]  /*0620*/  F2I.FTZ.U32.TRUNC.NTZ R5, R4 ;  /* 0x0000000400057305 */ /* 0x000064000021f000 */
[----:B0-----:R-:W-:Y:S01]  /*0630*/  IMAD.MOV.U32 R4, RZ, RZ, RZ ;  /* 0x000000ffff047224 */ /* 0x001fe200078e00ff */
[----:B-1----:R-:W-:-:S05]  /*0640*/  IADD3 R6, PT, PT, RZ, -R5, RZ ;  /* 0x80000005ff067210 */ /* 0x002fca0007ffe0ff */
[----:B------:R-:W-:Y:S01]  /*0650*/  IMAD R9, R6, R3, RZ ;  /* 0x0000000306097224 */ /* 0x000fe200078e02ff */
[----:B------:R-:W-:-:S03]  /*0660*/  SEL R6, RZ, 0x1, P0 ;  /* 0x00000001ff067807 */ /* 0x000fc60000000000 */
[----:B------:R-:W-:Y:S01]  /*0670*/  IMAD.HI.U32 R9, R5, R9, R4 ;  /* 0x0000000905097227 */ /* 0x000fe200078e0004 */
[----:B------:R-:W-:-:S05]  /*0680*/  IADD3 R2, PT, PT, R7, -R2, -R6 ;  /* 0x8000000207027210 */ /* 0x000fca0007ffe806 */
[----:B------:R-:W-:-:S05]  /*0690*/  IMAD.HI.U32 R9, R9, R2, RZ ;  /* 0x0000000209097227 */ /* 0x000fca00078e00ff */
[----:B------:R-:W-:-:S05]  /*06a0*/  IADD3 R4, PT, PT, -R9, RZ, RZ ;  /* 0x000000ff09047210 */ /* 0x000fca0007ffe1ff */
        /* <DEDUP_REMOVED lines=12> */
[----:B------:R-:W0:Y:S01]  /*0770*/  S2UR UR5, SR_CgaCtaId ;  /* 0x00000000000579c3 */ /* 0x000e220000008800 */
[----:B------:R-:W-:Y:S01]  /*0780*/  VIADD R2, R2, 0x1 ;  /* 0x0000000102027836 */ /* 0x000fe20000000000 */
[----:B------:R-:W-:-:S04]  /*0790*/  UMOV UR4, 0x400 ;  /* 0x0000040000047882 */ /* 0x000fc80000000000 */
[----:B------:R-:W-:Y:S02]  /*07a0*/  LOP3.LUT R2, R2, 0x3, RZ, 0xc0, !PT ;  /* 0x0000000302027812 */ /* 0x000fe400078ec0ff */
[----:B------:R-:W1:Y:S02]  /*07b0*/  LDC.64 R4, c[0x0][0x390] ;  /* 0x0000e400ff047b82 */ /* 0x000e640000000a00 */
[----:B------:R-:W-:Y:S01]  /*07c0*/  IADD3 R7, PT, PT, -R2, RZ, RZ ;  /* 0x000000ff02077210 */ /* 0x000fe20007ffe1ff */
[----:B0-----:R-:W-:-:S06]  /*07d0*/  ULEA UR4, UR5, UR4, 0x18 ;  /* 0x0000000405047291 */ /* 0x001fcc000f8ec0ff */
[C---:B------:R-:W-:Y:S01]  /*07e0*/  LEA R6, R0.reuse, UR4, 0x2 ;  /* 0x0000000400067c11 */ /* 0x040fe2000f8e10ff */
[----:B-1----:R-:W-:-:S04]  /*07f0*/  IMAD.WIDE.U32 R4, R0, 0x4, R4 ;  /* 0x0000000400047825 */ /* 0x002fc800078e0004 */
[----:B------:R-:W-:-:S07]  /*0800*/  IMAD R0, R2, R3, R0 ;  /* 0x0000000302007224 */ /* 0x000fce00078e0200 */
.L_x_17:
[----:B------:R0:W1:Y:S01]  /*0810*/  LDS R9, [R6] ;  /* 0x0000000006097984 */ /* 0x0000620000000800 */
[----:B------:R-:W-:-:S05]  /*0820*/  VIADD R7, R7, 0x1 ;  /* 0x0000000107077836 */ /* 0x000fca0000000000 */
[----:B------:R-:W-:Y:S01]  /*0830*/  ISETP.NE.AND P0, PT, R7, RZ, PT ;  /* 0x000000ff0700720c */ /* 0x000fe20003f05270 */
[C---:B0-----:R-:W-:Y:S01]  /*0840*/  IMAD R6, R3.reuse, 0x4, R6 ;  /* 0x0000000403067824 */ /* 0x041fe200078e0206 */
[----:B-1----:R0:W-:Y:S02]  /*0850*/  REDG.E.ADD.STRONG.GPU desc[UR6][R4.64], R9 ;  /* 0x000000090400798e */ /* 0x0021e4000c12e106 */
[----:B0-----:R-:W-:-:S09]  /*0860*/  IMAD.WIDE.U32 R4, R3, 0x4, R4 ;  /* 0x0000000403047825 */ /* 0x001fd200078e0004 */
[----:B------:R-:W-:Y:S05]  /*0870*/  @P0 BRA `(.L_x_17) ;  /* 0xfffffffc00e40947 */ /* 0x000fea000383ffff */
.L_x_16:
[----:B------:R-:W-:Y:S05]  /*0880*/  BSYNC.RECONVERGENT B0 ;  /* 0x0000000000007941 */ /* 0x000fea0003800200 */
.L_x_15:
[----:B------:R-:W-:Y:S05]  /*0890*/  @!P1 EXIT ;  /* 0x000000000000994d */ /* 0x000fea0003800000 */
[----:B------:R-:W0:Y:S01]  /*08a0*/  S2UR UR5, SR_CgaCtaId ;  /* 0x00000000000579c3 */ /* 0x000e220000008800 */
[----:B------:R-:W-:Y:S01]  /*08b0*/  UMOV UR4, 0x400 ;  /* 0x0000040000047882 */ /* 0x000fe20000000000 */
[C---:B------:R-:W-:Y:S01]  /*08c0*/  LEA R2, R3.reuse, R0, 0x1 ;  /* 0x0000000003027211 */ /* 0x040fe200078e08ff */
[----:B------:R-:W-:Y:S02]  /*08d0*/  IMAD R14, R3, 0x3, R0 ;  /* 0x00000003030e7824 */ /* 0x000fe400078e0200 */
[----:B------:R-:W-:-:S03]  /*08e0*/  IMAD.IADD R15, R0, 0x1, R3 ;  /* 0x00000001000f7824 */ /* 0x000fc600078e0203 */
[----:B------:R-:W1:Y:S01]  /*08f0*/  LDC.64 R4, c[0x0][0x390] ;  /* 0x0000e400ff047b82 */ /* 0x000e620000000a00 */
[----:B0-----:R-:W-:-:S06]  /*0900*/  ULEA UR4, UR5, UR4, 0x18 ;  /* 0x0000000405047291 */ /* 0x001fcc000f8ec0ff */
[----:B------:R-:W-:-:S07]  /*0910*/  LEA R16, R0, UR4, 0x2 ;  /* 0x0000000400107c11 */ /* 0x000fce000f8e10ff */
.L_x_18:
[C-C-:B------:R-:W-:Y:S01]  /*0920*/  IMAD R18, R3.reuse, 0x4, R16.reuse ;  /* 0x0000000403127824 */ /* 0x140fe200078e0210 */
[C---:B------:R-:W-:Y:S01]  /*0930*/  LEA R20, R3.reuse, R16, 0x3 ;  /* 0x0000001003147211 */ /* 0x040fe200078e18ff */
[----:B------:R-:W-:Y:S01]  /*0940*/  IMAD R22, R3, 0xc, R16 ;  /* 0x0000000c03167824 */ /* 0x000fe200078e0210 */
[----:B0-----:R0:W2:Y:S01]  /*0950*/  LDS R17, [R16] ;  /* 0x0000000010117984 */ /* 0x0010a20000000800 */
[----:B-1----:R-:W-:-:S03]  /*0960*/  IMAD.WIDE.U32 R6, R0, 0x4, R4 ;  /* 0x0000000400067825 */ /* 0x002fc600078e0004 */
[----:B------:R-:W1:Y:S01]  /*0970*/  LDS R19, [R18] ;  /* 0x0000000012137984 */ /* 0x000e620000000800 */
[----:B------:R-:W-:-:S03]  /*0980*/  IMAD.WIDE.U32 R8, R15, 0x4, R4 ;  /* 0x000000040f087825 */ /* 0x000fc600078e0004 */
[----:B------:R-:W3:Y:S01]  /*0990*/  LDS R21, [R20] ;  /* 0x0000000014157984 */ /* 0x000ee20000000800 */
[----:B------:R-:W-:-:S03]  /*09a0*/  IMAD.WIDE.U32 R10, R2, 0x4, R4 ;  /* 0x00000004020a7825 */ /* 0x000fc600078e0004 */
[----:B------:R-:W4:Y:S01]  /*09b0*/  LDS R23, [R22] ;  /* 0x0000000016177984 */ /* 0x000f220000000800 */
[----:B------:R-:W-:Y:S01]  /*09c0*/  IADD3 R0, PT, PT, R3, R0, R3 ;  /* 0x0000000003007210 */ /* 0x000fe20007ffe003 */
[----:B------:R-:W-:-:S03]  /*09d0*/  IMAD.WIDE.U32 R12, R14, 0x4, R4 ;  /* 0x000000040e0c7825 */ /* 0x000fc600078e0004 */
[----:B------:R-:W-:-:S04]  /*09e0*/  IADD3 R0, PT, PT, R3, R0, R3 ;  /* 0x0000000003007210 */ /* 0x000fc80007ffe003 */
[----:B------:R-:W-:Y:S01]  /*09f0*/  ISETP.GE.U32.AND P0, PT, R0, 0x3e8, PT ;  /* 0x000003e80000780c */ /* 0x000fe20003f06070 */
[C---:B------:R-:W-:Y:S01]  /*0a00*/  IMAD R2, R3.reuse, 0x4, R2 ;  /* 0x0000000403027824 */ /* 0x040fe200078e0202 */
[C---:B------:R-:W-:Y:S01]  /*0a10*/  LEA R15, R3.reuse, R15, 0x2 ;  /* 0x0000000f030f7211 */ /* 0x040fe200078e10ff */
[C---:B------:R-:W-:Y:S02]  /*0a20*/  IMAD R14, R3.reuse, 0x4, R14 ;  /* 0x00000004030e7824 */ /* 0x040fe400078e020e */
[----:B0-----:R-:W-:Y:S01]  /*0a30*/  IMAD R16, R3, 0x10, R16 ;  /* 0x0000001003107824 */ /* 0x001fe200078e0210 */
[----:B--2---:R0:W-:Y:S04]  /*0a40*/  REDG.E.ADD.STRONG.GPU desc[UR6][R6.64], R17 ;  /* 0x000000110600798e */ /* 0x0041e8000c12e106 */
[----:B-1----:R0:W-:Y:S04]  /*0a50*/  REDG.E.ADD.STRONG.GPU desc[UR6][R8.64], R19 ;  /* 0x000000130800798e */ /* 0x0021e8000c12e106 */
[----:B---3--:R0:W-:Y:S04]  /*0a60*/  REDG.E.ADD.STRONG.GPU desc[UR6][R10.64], R21 ;  /* 0x000000150a00798e */ /* 0x0081e8000c12e106 */
[----:B----4-:R0:W-:Y:S01]  /*0a70*/  REDG.E.ADD.STRONG.GPU desc[UR6][R12.64], R23 ;  /* 0x000000170c00798e */ /* 0x0101e2000c12e106 */
[----:B------:R-:W-:Y:S05]  /*0a80*/  @!P0 BRA `(.L_x_18) ;  /* 0xfffffffc00a48947 */ /* 0x000fea000383ffff */
[----:B------:R-:W-:Y:S05]  /*0a90*/  EXIT ;  /* 0x000000000000794d */ /* 0x000fea0003800000 */
.L_x_19:
        /* <DEDUP_REMOVED lines=14> */
.L_x_22:


//--------------------- .text._Z15histogram_naiveIiEvPKT_iPii --------------------------
	.section	.text._Z15histogram_naiveIiEvPKT_iPii,"ax",@progbits
	.align	128
        .global         _Z15histogram_naiveIiEvPKT_iPii
        .type           _Z15histogram_naiveIiEvPKT_iPii,@function
        .size           _Z15histogram_naiveIiEvPKT_iPii,(.L_x_23 - _Z15histogram_naiveIiEvPKT_iPii)
        .other          _Z15histogram_naiveIiEvPKT_iPii,@"STO_CUDA_ENTRY STV_DEFAULT"
_Z15histogram_naiveIiEvPKT_iPii:
.text._Z15histogram_naiveIiEvPKT_iPii:
[----:B------:R-:W-:Y:S01]  /*0000*/  LDC R1, c[0x0][0x37c] ;  /* 0x0000df00ff017b82 */ /* 0x000fe20000000800 */
[----:B------:R-:W0:Y:S07]  /*0010*/  S2R R0, SR_TID.X ;  /* 0x0000000000007919 */ /* 0x000e2e0000002100 */
[----:B------:R-:W0:Y:S01]  /*0020*/  S2UR UR4, SR_CTAID.X ;  /* 0x00000000000479c3 */ /* 0x000e220000002500 */
[----:B------:R-:W1:Y:S07]  /*0030*/  LDCU UR5, c[0x0][0x388] ;  /* 0x00007100ff0577ac */ /* 0x000e6e0008000800 */
[----:B------:R-:W0:Y:S02]  /*0040*/  LDC R5, c[0x0][0x360] ;  /* 0x0000d800ff057b82 */ /* 0x000e240000000800 */
[----:B0-----:R-:W-:-:S05]  /*0050*/  IMAD R5, R5, UR4, R0 ;  /* 0x0000000405057c24 */ /* 0x001fca000f8e0200 */
[----:B-1----:R-:W-:-:S13]  /*0060*/  ISETP.GE.AND P0, PT, R5, UR5, PT ;  /* 0x0000000505007c0c */ /* 0x002fda000bf06270 */
[----:B------:R-:W-:Y:S05]  /*0070*/  @P0 EXIT ;  /* 0x000000000000094d */ /* 0x000fea0003800000 */
[----:B------:R-:W0:Y:S01]  /*0080*/  LDC.64 R2, c[0x0][0x380] ;  /* 0x0000e000ff027b82 */ /* 0x000e220000000a00 */
[----:B------:R-:W1:Y:S07]  /*0090*/  LDCU.64 UR4, c[0x0][0x358] ;  /* 0x00006b00ff0477ac */ /* 0x000e6e0008000a00 */
[----:B------:R-:W2:Y:S01]  /*00a0*/  LDC R7, c[0x0][0x398] ;  /* 0x0000e600ff077b82 */ /* 0x000ea20000000800 */
[----:B0-----:R-:W-:-:S05]  /*00b0*/  IMAD.WIDE R2, R5, 0x4, R2 ;  /* 0x0000000405027825 */ /* 0x001fca00078e0202 */
[----:B-1----:R-:W3:Y:S01]  /*00c0*/  LDG.E R0, desc[UR4][R2.64] ;  /* 0x0000000402007981 */ /* 0x002ee2000c1e1900 */
[----:B--2---:R-:W-:-:S04]  /*00d0*/  IABS R8, R7 ;  /* 0x0000000700087213 */ /* 0x004fc80000000000 */
[----:B------:R-:W0:Y:S08]  /*00e0*/  I2F.RP R6, R8 ;  /* 0x0000000800067306 */ /* 0x000e300000209400 */
[----:B0-----:R-:W0:Y:S02]  /*00f0*/  MUFU.RCP R6, R6 ;  /* 0x0000000600067308 */ /* 0x001e240000001000 */
[----:B0-----:R-:W-:-:S06]  /*0100*/  VIADD R4, R6, 0xffffffe ;  /* 0x0ffffffe06047836 */ /* 0x001fcc0000000000 */
[----:B------:R0:W1:Y:S02]  /*0110*/  F2I.FTZ.U32.TRUNC.NTZ R5, R4 ;  /* 0x0000000400057305 */ /* 0x000064000021f000 */
[----:B0-----:R-:W-:Y:S02]  /*0120*/  HFMA2 R4, -RZ, RZ, 0, 0 ;  /* 0x00000000ff047431 */ /* 0x001fe400000001ff */
[----:B-1----:R-:W-:-:S04]  /*0130*/  IMAD.MOV R9, RZ, RZ, -R5 ;  /* 0x000000ffff097224 */ /* 0x002fc800078e0a05 */
[----:B------:R-:W-:-:S04]  /*0140*/  IMAD R9, R9, R8, RZ ;  /* 0x0000000809097224 */ /* 0x000fc800078e02ff */
[----:B------:R-:W-:Y:S01]  /*0150*/  IMAD.HI.U32 R5, R5, R9, R4 ;  /* 0x0000000905057227 */ /* 0x000fe200078e0004 */
[----:B---3--:R-:W-:Y:S02]  /*0160*/  IABS R2, R0 ;  /* 0x0000000000027213 */ /* 0x008fe40000000000 */
[----:B------:R-:W-:-:S03]  /*0170*/  ISETP.GE.AND P2, PT, R0, RZ, PT ;  /* 0x000000ff0000720c */ /* 0x000fc60003f46270 */
[----:B------:R-:W-:-:S04]  /*0180*/  IMAD.HI.U32 R5, R5, R2, RZ ;  /* 0x0000000205057227 */ /* 0x000fc800078e00ff */
[----:B------:R-:W-:-:S04]  /*0190*/  IMAD.MOV R5, RZ, RZ, -R5 ;  /* 0x000000ffff057224 */ /* 0x000fc800078e0a05 */
[C---:B------:R-:W-:Y:S02]  /*01a0*/  IMAD R5, R8.reuse, R5, R2 ;  /* 0x0000000508057224 */ /* 0x040fe400078e0202 */
[----:B------:R-:W0:Y:S03]  /*01b0*/  LDC.64 R2, c[0x0][0x390] ;  /* 0x0000e400ff027b82 */ /* 0x000e260000000a00 */
[----:B------:R-:W-:-:S13]  /*01c0*/  ISETP.GT.U32.AND P0, PT, R8, R5, PT ;  /* 0x000000050800720c */ /* 0x000fda0003f04070 */
[----:B------:R-:W-:Y:S02]  /*01d0*/  @!P0 IADD3 R5, PT, PT, R5, -R8, RZ ;  /* 0x8000000805058210 */ /* 0x000fe40007ffe0ff */
[----:B------:R-:W-:Y:S02]  /*01e0*/  ISETP.NE.AND P0, PT, R7, RZ, PT ;  /* 0x000000ff0700720c */ /* 0x000fe40003f05270 */
[----:B------:R-:W-:-:S13]  /*01f0*/  ISETP.GT.U32.AND P1, PT, R8, R5, PT ;  /* 0x000000050800720c */ /* 0x000fda0003f24070 */
[----:B------:R-:W-:-:S05]  /*0200*/  @!P1 IMAD.IADD R5, R5, 0x1, -R8 ;  /* 0x0000000105059824 */ /* 0x000fca00078e0a08 */
[----:B------:R-:W-:Y:S02]  /*0210*/  @!P2 IADD3 R5, PT, PT, -R5, RZ, RZ ;  /* 0x000000ff0505a210 */ /* 0x000fe40007ffe1ff */
[----:B------:R-:W-:Y:S02]  /*0220*/  @!P0 LOP3.LUT R5, RZ, R7, RZ, 0x33, !PT ;  /* 0x00000007ff058212 */ /* 0x000fe400078e33ff */
[----:B------:R-:W-:-:S03]  /*0230*/  MOV R7, 0x1 ;  /* 0x0000000100077802 */ /* 0x000fc60000000f00 */
[----:B0-----:R-:W-:-:S05]  /*0240*/  IMAD.WIDE R2, R5, 0x4, R2 ;  /* 0x0000000405027825 */ /* 0x001fca00078e0202 */
[----:B------:R-:W-:Y:S01]  /*0250*/  REDG.E.ADD.STRONG.GPU desc[UR4][R2.64], R7 ;  /* 0x000000070200798e */ /* 0x000fe2000c12e104 */
[----:B------:R-:W-:Y:S05]  /*0260*/  EXIT ;  /* 0x000000000000794d */ /* 0x000fea0003800000 */
.L_x_20:
        /* <DEDUP_REMOVED lines=9> */
.L_x_23:


//--------------------- .nv.shared.reserved.0     --------------------------
	.section	.nv.shared.reserved.0,"aw",@nobits
	.weak		__nv_reservedSMEM_offset_0_alias
	.size		__nv_reservedSMEM_offset_0_alias, 0, 64
	.other		__nv_reservedSMEM_offset_0_alias,@"STO_CUDA_RESERVED_SHARED STV_DEFAULT"
__nv_reservedSMEM_offset_0_alias:
	.zero		0
	.zero		64


//--------------------- .nv.shared._Z15histogram_shareIiLi1000EEvPKT_iPi --------------------------
	.section	.nv.shared._Z15histogram_shareIiLi1000EEvPKT_iPi,"aw",@nobits
	.sectionflags	@""
	.align	4
.nv.shared._Z15histogram_shareIiLi1000EEvPKT_iPi:
	.zero		5024


//--------------------- .nv.constant0._Z17histogram_privateIiLi1000EEvPKT_iPiS3_ --------------------------
	.section	.nv.constant0._Z17histogram_privateIiLi1000EEvPKT_iPiS3_,"a",@progbits
	.sectionflags	@""
	.align	4
.nv.constant0._Z17histogram_privateIiLi1000EEvPKT_iPiS3_:
	.zero		928


//--------------------- .nv.constant0._Z15histogram_shareIiLi1000EEvPKT_iPi --------------------------
	.section	.nv.constant0._Z15histogram_shareIiLi1000EEvPKT_iPi,"a",@progbits
	.sectionflags	@""
	.align	4
.nv.constant0._Z15histogram_shareIiLi1000EEvPKT_iPi:
	.zero		920


//--------------------- .nv.constant0._Z15histogram_naiveIiEvPKT_iPii --------------------------
	.section	.nv.constant0._Z15histogram_naiveIiEvPKT_iPii,"a",@progbits
	.sectionflags	@""
	.align	4
.nv.constant0._Z15histogram_naiveIiEvPKT_iPii:
	.zero		924


//--------------------- SYMBOLS --------------------------

	.type		.nv.reservedSmem.offset0,@object
	.size		.nv.reservedSmem.offset0,0x4
	.type		.nv.reservedSmem.cap,@object
	.size		.nv.reservedSmem.cap,0x4
